	.target	sm_90a

	.elftype	@"ET_EXEC"


//--------------------- .note.nv.tkinfo           --------------------------
	.section	.note.nv.tkinfo,"",@"SHT_NOTE"
	.sectionflags	@"SHF_NOTE_NV_TKINFO"
	.tkinfo
        /*0018*/ 	.word	0x00000002
        /*0030*/ 	.string	""
        /*0030*/ 	.string	"ptxas"
        /*0030*/ 	.string	"Cuda compilation tools, release 13.0, V13.0.88"
        /*0030*/ 	.string	"Build cuda_13.0.r13.0/compiler.36424714_0"
        /*0030*/ 	.string	"-arch sm_90a -m 64 "



//--------------------- .note.nv.cuinfo           --------------------------
	.section	.note.nv.cuinfo,"",@"SHT_NOTE"
	.sectionflags	@"SHF_NOTE_NV_CUINFO"
        /*0018*/ 	.short	0x0002
        /*001a*/ 	.short	0x005a
        /*001c*/ 	.short	0x0082
	.zero		2


//--------------------- .nv.info                  --------------------------
	.section	.nv.info,"",@"SHT_CUDA_INFO"
	.align	4


	//----- nvinfo : EIATTR_REGCOUNT
	.align		4
        /*0000*/ 	.byte	0x04, 0x2f
        /*0002*/ 	.short	(.L_12 - .L_11)
	.align		4
.L_11:
        /*0004*/ 	.word	index@(_ZN7cutlass13device_kernelINS_4gemm6kernel13GemmUniversalIN4cute5tupleIJiiiiEEENS1_10collective13CollectiveMmaINS1_40MainloopSm90TmaGmmaWarpSpecializedSparseILi3ENS5_IJNS4_1CILi1EEESB_SB_EEENS1_32KernelTmaWarpSpecializedPingpongEEENS5_IJNSA_ILi64EEENSA_ILi256EEENSA_ILi128EEEEEENS_10bfloat16_tENS5_IJNS4_6LayoutINS5_IJiNS5_IJNSA_ILi2EEEiEEEiEEENS5_IJlNS5_IJSB_SL_EEElEEEEENSK_INS5_IJNS5_IJNS5_IJNSA_ILi8EEESL_NSA_ILi4EEEEEEiEEENS5_IJNS5_IJNSA_ILi16EEESL_SS_EEEiEEEiEEENS5_IJNS5_IJNS5_IJSH_SV_NSA_ILi2048EEEEEENSA_ILi8192EEEEEENS5_IJNS5_IJSB_NSA_ILi1024EEENSA_ILi32EEEEEElEEElEEEEEEEESJ_NS5_IJlSB_lEEENS4_8TiledMMAINS4_8MMA_AtomIJNS4_4SM904GMMA6SPARSE29GMMA_64x256x32_F32BF16BF16_SSILNS1E_5MajorE0ELS1H_0ELNS1E_7ScaleInE1ELS1I_1ELNS1E_9SparseSelE0EEEEEENSK_ISC_NS5_IJNSA_ILi0EEES1M_S1M_EEEEENS5_IJNS4_10UnderscoreES1P_S1P_EEEEENS4_13SM90_TMA_LOADENS4_14ComposedLayoutINS4_7SwizzleILi3ELi4ELi3EEENS4_25smem_sparse_ptr_flag_bitsILi2ELi16EEENSK_INS5_IJNS5_IJSB_SR_EEENS5_IJSL_SF_EEEEEENS5_IJNS5_IJS1M_SH_EEESO_EEEEEEEvNS4_8identityES1S_NS1T_IS1V_NS4_18smem_ptr_flag_bitsILi16EEENSK_INS5_IJSR_SF_EEENS5_IJSF_SB_EEEEEEEvS25_EENS_8epilogue10collective6detail29Sm90TmaWarpSpecializedAdapterINS2E_15DefaultEpilogueIfNS5_IJSB_llEEES2I_NS2D_6thread17LinearCombinationIfLi1EffLNS2J_9ScaleType4KindE0ELNS_15FloatRoundStyleE2EfEENS1_15EpilogueDefaultEEEEEvvEEEEvNT_6ParamsE)
        /*0008*/ 	.word	0x000000a8


	//----- nvinfo : EIATTR_FRAME_SIZE
	.align		4
.L_12:
        /*000c*/ 	.byte	0x04, 0x11
        /*000e*/ 	.short	(.L_14 - .L_13)
	.align		4
.L_13:
        /*0010*/ 	.word	index@(_ZN7cutlass13device_kernelINS_4gemm6kernel13GemmUniversalIN4cute5tupleIJiiiiEEENS1_10collective13CollectiveMmaINS1_40MainloopSm90TmaGmmaWarpSpecializedSparseILi3ENS5_IJNS4_1CILi1EEESB_SB_EEENS1_32KernelTmaWarpSpecializedPingpongEEENS5_IJNSA_ILi64EEENSA_ILi256EEENSA_ILi128EEEEEENS_10bfloat16_tENS5_IJNS4_6LayoutINS5_IJiNS5_IJNSA_ILi2EEEiEEEiEEENS5_IJlNS5_IJSB_SL_EEElEEEEENSK_INS5_IJNS5_IJNS5_IJNSA_ILi8EEESL_NSA_ILi4EEEEEEiEEENS5_IJNS5_IJNSA_ILi16EEESL_SS_EEEiEEEiEEENS5_IJNS5_IJNS5_IJSH_SV_NSA_ILi2048EEEEEENSA_ILi8192EEEEEENS5_IJNS5_IJSB_NSA_ILi1024EEENSA_ILi32EEEEEElEEElEEEEEEEESJ_NS5_IJlSB_lEEENS4_8TiledMMAINS4_8MMA_AtomIJNS4_4SM904GMMA6SPARSE29GMMA_64x256x32_F32BF16BF16_SSILNS1E_5MajorE0ELS1H_0ELNS1E_7ScaleInE1ELS1I_1ELNS1E_9SparseSelE0EEEEEENSK_ISC_NS5_IJNSA_ILi0EEES1M_S1M_EEEEENS5_IJNS4_10UnderscoreES1P_S1P_EEEEENS4_13SM90_TMA_LOADENS4_14ComposedLayoutINS4_7SwizzleILi3ELi4ELi3EEENS4_25smem_sparse_ptr_flag_bitsILi2ELi16EEENSK_INS5_IJNS5_IJSB_SR_EEENS5_IJSL_SF_EEEEEENS5_IJNS5_IJS1M_SH_EEESO_EEEEEEEvNS4_8identityES1S_NS1T_IS1V_NS4_18smem_ptr_flag_bitsILi16EEENSK_INS5_IJSR_SF_EEENS5_IJSF_SB_EEEEEEEvS25_EENS_8epilogue10collective6detail29Sm90TmaWarpSpecializedAdapterINS2E_15DefaultEpilogueIfNS5_IJSB_llEEES2I_NS2D_6thread17LinearCombinationIfLi1EffLNS2J_9ScaleType4KindE0ELNS_15FloatRoundStyleE2EfEENS1_15EpilogueDefaultEEEEEvvEEEEvNT_6ParamsE)
        /*0014*/ 	.word	0x00000000


	//----- nvinfo : EIATTR_MIN_STACK_SIZE
	.align		4
.L_14:
        /*0018*/ 	.byte	0x04, 0x12
        /*001a*/ 	.short	(.L_16 - .L_15)
	.align		4
.L_15:
        /*001c*/ 	.word	index@(_ZN7cutlass13device_kernelINS_4gemm6kernel13GemmUniversalIN4cute5tupleIJiiiiEEENS1_10collective13CollectiveMmaINS1_40MainloopSm90TmaGmmaWarpSpecializedSparseILi3ENS5_IJNS4_1CILi1EEESB_SB_EEENS1_32KernelTmaWarpSpecializedPingpongEEENS5_IJNSA_ILi64EEENSA_ILi256EEENSA_ILi128EEEEEENS_10bfloat16_tENS5_IJNS4_6LayoutINS5_IJiNS5_IJNSA_ILi2EEEiEEEiEEENS5_IJlNS5_IJSB_SL_EEElEEEEENSK_INS5_IJNS5_IJNS5_IJNSA_ILi8EEESL_NSA_ILi4EEEEEEiEEENS5_IJNS5_IJNSA_ILi16EEESL_SS_EEEiEEEiEEENS5_IJNS5_IJNS5_IJSH_SV_NSA_ILi2048EEEEEENSA_ILi8192EEEEEENS5_IJNS5_IJSB_NSA_ILi1024EEENSA_ILi32EEEEEElEEElEEEEEEEESJ_NS5_IJlSB_lEEENS4_8TiledMMAINS4_8MMA_AtomIJNS4_4SM904GMMA6SPARSE29GMMA_64x256x32_F32BF16BF16_SSILNS1E_5MajorE0ELS1H_0ELNS1E_7ScaleInE1ELS1I_1ELNS1E_9SparseSelE0EEEEEENSK_ISC_NS5_IJNSA_ILi0EEES1M_S1M_EEEEENS5_IJNS4_10UnderscoreES1P_S1P_EEEEENS4_13SM90_TMA_LOADENS4_14ComposedLayoutINS4_7SwizzleILi3ELi4ELi3EEENS4_25smem_sparse_ptr_flag_bitsILi2ELi16EEENSK_INS5_IJNS5_IJSB_SR_EEENS5_IJSL_SF_EEEEEENS5_IJNS5_IJS1M_SH_EEESO_EEEEEEEvNS4_8identityES1S_NS1T_IS1V_NS4_18smem_ptr_flag_bitsILi16EEENSK_INS5_IJSR_SF_EEENS5_IJSF_SB_EEEEEEEvS25_EENS_8epilogue10collective6detail29Sm90TmaWarpSpecializedAdapterINS2E_15DefaultEpilogueIfNS5_IJSB_llEEES2I_NS2D_6thread17LinearCombinationIfLi1EffLNS2J_9ScaleType4KindE0ELNS_15FloatRoundStyleE2EfEENS1_15EpilogueDefaultEEEEEvvEEEEvNT_6ParamsE)
        /*0020*/ 	.word	0x00000000
.L_16:


//--------------------- .nv.compat                --------------------------
	.section	.nv.compat,"",@"SHT_CUDA_COMPAT_INFO"
	.align	4
        /*0000*/ 	.byte	0x02, 0x09, 0x01, 0x00, 0x02, 0x02, 0x04, 0x00, 0x02, 0x05, 0x05, 0x00, 0x03, 0x07, 0x01, 0x01
        /*0010*/ 	.byte	0x02, 0x03, 0x01, 0x00, 0x02, 0x06, 0x01, 0x00, 0x04, 0x0b, 0x08, 0x00, 0x00, 0x00, 0x00, 0x00
        /*0020*/ 	.byte	0x00, 0x00, 0x00, 0x00


//--------------------- .nv.info._ZN7cutlass13device_kernelINS_4gemm6kernel13GemmUniversalIN4cute5tupleIJiiiiEEENS1_10collective13CollectiveMmaINS1_40MainloopSm90TmaGmmaWarpSpecializedSparseILi3ENS5_IJNS4_1CILi1EEESB_SB_EEENS1_32KernelTmaWarpSpecializedPingpongEEENS5_IJNSA_ILi64EEENSA_ILi256EEENSA_ILi128EEEEEENS_10bfloat16_tENS5_IJNS4_6LayoutINS5_IJiNS5_IJNSA_ILi2EEEiEEEiEEENS5_IJlNS5_IJSB_SL_EEElEEEEENSK_INS5_IJNS5_IJNS5_IJNSA_ILi8EEESL_NSA_ILi4EEEEEEiEEENS5_IJNS5_IJNSA_ILi16EEESL_SS_EEEiEEEiEEENS5_IJNS5_IJNS5_IJSH_SV_NSA_ILi2048EEEEEENSA_ILi8192EEEEEENS5_IJNS5_IJSB_NSA_ILi1024EEENSA_ILi32EEEEEElEEElEEEEEEEESJ_NS5_IJlSB_lEEENS4_8TiledMMAINS4_8MMA_AtomIJNS4_4SM904GMMA6SPARSE29GMMA_64x256x32_F32BF16BF16_SSILNS1E_5MajorE0ELS1H_0ELNS1E_7ScaleInE1ELS1I_1ELNS1E_9SparseSelE0EEEEEENSK_ISC_NS5_IJNSA_ILi0EEES1M_S1M_EEEEENS5_IJNS4_10UnderscoreES1P_S1P_EEEEENS4_13SM90_TMA_LOADENS4_14ComposedLayoutINS4_7SwizzleILi3ELi4ELi3EEENS4_25smem_sparse_ptr_flag_bitsILi2ELi16EEENSK_INS5_IJNS5_IJSB_SR_EEENS5_IJSL_SF_EEEEEENS5_IJNS5_IJS1M_SH_EEESO_EEEEEEEvNS4_8identityES1S_NS1T_IS1V_NS4_18smem_ptr_flag_bitsILi16EEENSK_INS5_IJSR_SF_EEENS5_IJSF_SB_EEEEEEEvS25_EENS_8epilogue10collective6detail29Sm90TmaWarpSpecializedAdapterINS2E_15DefaultEpilogueIfNS5_IJSB_llEEES2I_NS2D_6thread17LinearCombinationIfLi1EffLNS2J_9ScaleType4KindE0ELNS_15FloatRoundStyleE2EfEENS1_15EpilogueDefaultEEEEEvvEEEEvNT_6ParamsE --------------------------
	.section	.nv.info._ZN7cutlass13device_kernelINS_4gemm6kernel13GemmUniversalIN4cute5tupleIJiiiiEEENS1_10collective13CollectiveMmaINS1_40MainloopSm90TmaGmmaWarpSpecializedSparseILi3ENS5_IJNS4_1CILi1EEESB_SB_EEENS1_32KernelTmaWarpSpecializedPingpongEEENS5_IJNSA_ILi64EEENSA_ILi256EEENSA_ILi128EEEEEENS_10bfloat16_tENS5_IJNS4_6LayoutINS5_IJiNS5_IJNSA_ILi2EEEiEEEiEEENS5_IJlNS5_IJSB_SL_EEElEEEEENSK_INS5_IJNS5_IJNS5_IJNSA_ILi8EEESL_NSA_ILi4EEEEEEiEEENS5_IJNS5_IJNSA_ILi16EEESL_SS_EEEiEEEiEEENS5_IJNS5_IJNS5_IJSH_SV_NSA_ILi2048EEEEEENSA_ILi8192EEEEEENS5_IJNS5_IJSB_NSA_ILi1024EEENSA_ILi32EEEEEElEEElEEEEEEEESJ_NS5_IJlSB_lEEENS4_8TiledMMAINS4_8MMA_AtomIJNS4_4SM904GMMA6SPARSE29GMMA_64x256x32_F32BF16BF16_SSILNS1E_5MajorE0ELS1H_0ELNS1E_7ScaleInE1ELS1I_1ELNS1E_9SparseSelE0EEEEEENSK_ISC_NS5_IJNSA_ILi0EEES1M_S1M_EEEEENS5_IJNS4_10UnderscoreES1P_S1P_EEEEENS4_13SM90_TMA_LOADENS4_14ComposedLayoutINS4_7SwizzleILi3ELi4ELi3EEENS4_25smem_sparse_ptr_flag_bitsILi2ELi16EEENSK_INS5_IJNS5_IJSB_SR_EEENS5_IJSL_SF_EEEEEENS5_IJNS5_IJS1M_SH_EEESO_EEEEEEEvNS4_8identityES1S_NS1T_IS1V_NS4_18smem_ptr_flag_bitsILi16EEENSK_INS5_IJSR_SF_EEENS5_IJSF_SB_EEEEEEEvS25_EENS_8epilogue10collective6detail29Sm90TmaWarpSpecializedAdapterINS2E_15DefaultEpilogueIfNS5_IJSB_llEEES2I_NS2D_6thread17LinearCombinationIfLi1EffLNS2J_9ScaleType4KindE0ELNS_15FloatRoundStyleE2EfEENS1_15EpilogueDefaultEEEEEvvEEEEvNT_6ParamsE,"",@"SHT_CUDA_INFO"
	.sectionflags	@""
	.align	4


	//----- nvinfo : EIATTR_CUDA_API_VERSION
	.align		4
        /*0000*/ 	.byte	0x04, 0x37
        /*0002*/ 	.short	(.L_18 - .L_17)
.L_17:
        /*0004*/ 	.word	0x00000082


	//----- nvinfo : EIATTR_KPARAM_INFO
	.align		4
.L_18:
        /*0008*/ 	.byte	0x04, 0x17
        /*000a*/ 	.short	(.L_20 - .L_19)
.L_19:
        /*000c*/ 	.word	0x00000000
        /*0010*/ 	.short	0x0000
        /*0012*/ 	.short	0x0070
        /*0014*/ 	.byte	0x00, 0xf0, 0x01, 0x14


	//----- nvinfo : EIATTR_SPARSE_MMA_MASK
	.align		4
.L_20:
        /*0018*/ 	.byte	0x03, 0x50
        /*001a*/ 	.short	0x0002


	//----- nvinfo : EIATTR_MAXREG_COUNT
	.align		4
        /*001c*/ 	.byte	0x03, 0x1b
        /*001e*/ 	.short	0x00a8


	//----- nvinfo : EIATTR_NUM_BARRIERS
	.align		4
        /*0020*/ 	.byte	0x02, 0x4c
        /*0022*/ 	.byte	0x01
	.zero		1


	//----- nvinfo : EIATTR_MERCURY_ISA_VERSION
	.align		4
        /*0024*/ 	.byte	0x03, 0x5f
        /*0026*/ 	.short	0x0101


	//----- nvinfo : EIATTR_INT_WARP_WIDE_INSTR_OFFSETS
	.align		4
        /*0028*/ 	.byte	0x04, 0x31
        /*002a*/ 	.short	(.L_22 - .L_21)


	//   ....[0]....
.L_21:
        /*002c*/ 	.word	0x00000430


	//   ....[1]....
        /*0030*/ 	.word	0x00000450


	//   ....[2]....
        /*0034*/ 	.word	0x000004d0


	//   ....[3]....
        /*0038*/ 	.word	0x000004e0


	//   ....[4]....
        /*003c*/ 	.word	0x000004f0


	//   ....[5]....
        /*0040*/ 	.word	0x00000510


	//   ....[6]....
        /*0044*/ 	.word	0x00000560


	//   ....[7]....
        /*0048*/ 	.word	0x00000580


	//----- nvinfo : EIATTR_COOP_GROUP_MASK_REGIDS
	.align		4
.L_22:
        /*004c*/ 	.byte	0x04, 0x29
        /*004e*/ 	.short	(.L_24 - .L_23)


	//   ....[0]....
.L_23:
        /*0050*/ 	.word	0xffffffff


	//   ....[1]....
        /*0054*/ 	.word	0xffffffff


	//   ....[2]....
        /*0058*/ 	.word	0xffffffff


	//   ....[3]....
        /*005c*/ 	.word	0xffffffff


	//   ....[4]....
        /*0060*/ 	.word	0xffffffff


	//   ....[5]....
        /*0064*/ 	.word	0xffffffff


	//----- nvinfo : EIATTR_COOP_GROUP_INSTR_OFFSETS
	.align		4
.L_24:
        /*0068*/ 	.byte	0x04, 0x28
        /*006a*/ 	.short	(.L_26 - .L_25)


	//   ....[0]....
.L_25:
        /*006c*/ 	.word	0x00000060


	//   ....[1]....
        /*0070*/ 	.word	0x00000070


	//   ....[2]....
        /*0074*/ 	.word	0x00000160


	//   ....[3]....
        /*0078*/ 	.word	0x000002d0


	//   ....[4]....
        /*007c*/ 	.word	0x00000310


	//   ....[5]....
        /*0080*/ 	.word	0x00000350


	//----- nvinfo : EIATTR_REG_RECONFIG
	.align		4
.L_26:
        /*0084*/ 	.byte	0x01, 0x54
	.zero		2


	//----- nvinfo : EIATTR_MBARRIER_INSTR_OFFSETS
	.align		4
        /*0088*/ 	.byte	0x04, 0x39
        /*008a*/ 	.short	(.L_28 - .L_27)


	//   ....[0]....
.L_27:
        /*008c*/ 	.word	0x00000260
        /*0090*/ 	.word	0x000000ff
        /*0094*/ 	.word	0x00000000
        /*0098*/ 	.short	0x0100
        /*009a*/ 	.byte	0x08
	.zero		1


	//   ....[1]....
        /*009c*/ 	.word	0x00000270
        /*00a0*/ 	.word	0x000000ff
        /*00a4*/ 	.word	0x00000018
        /*00a8*/ 	.short	0x0100
        /*00aa*/ 	.byte	0x08
	.zero		1


	//   ....[2]....
        /*00ac*/ 	.word	0x00000280
        /*00b0*/ 	.word	0x000000ff
        /*00b4*/ 	.word	0x00000008
        /*00b8*/ 	.short	0x0100
        /*00ba*/ 	.byte	0x08
	.zero		1


	//   ....[3]....
        /*00bc*/ 	.word	0x00000290
        /*00c0*/ 	.word	0x000000ff
        /*00c4*/ 	.word	0x00000020
        /*00c8*/ 	.short	0x0100
        /*00ca*/ 	.byte	0x08
	.zero		1


	//   ....[4]....
        /*00cc*/ 	.word	0x000002a0
        /*00d0*/ 	.word	0x000000ff
        /*00d4*/ 	.word	0x00000010
        /*00d8*/ 	.short	0x0100
        /*00da*/ 	.byte	0x08
	.zero		1


	//   ....[5]....
        /*00dc*/ 	.word	0x000002b0
        /*00e0*/ 	.word	0x000000ff
        /*00e4*/ 	.word	0x00000028
        /*00e8*/ 	.short	0x0100
        /*00ea*/ 	.byte	0x08
	.zero		1


	//   ....[6]....
        /*00ec*/ 	.word	0x000005c0
        /*00f0*/ 	.word	0x000000ff
        /*00f4*/ 	.word	0x00000060
        /*00f8*/ 	.short	0x0100
        /*00fa*/ 	.byte	0x08
	.zero		1


	//   ....[7]....
        /*00fc*/ 	.word	0x00000630
        /*0100*/ 	.word	0x000000ff
        /*0104*/ 	.word	0x00000068
        /*0108*/ 	.short	0x0100
        /*010a*/ 	.byte	0x08
	.zero		1


	//   ....[8]....
        /*010c*/ 	.word	0x00000650
        /*0110*/ 	.word	0x000000ff
        /*0114*/ 	.word	0x00000040
        /*0118*/ 	.short	0x0100
        /*011a*/ 	.byte	0x09
	.zero		1


	//   ....[9]....
        /*011c*/ 	.word	0x00000660
        /*0120*/ 	.word	0x000000ff
        /*0124*/ 	.word	0x00000048
        /*0128*/ 	.short	0x0100
        /*012a*/ 	.byte	0x09
	.zero		1


	//   ....[10]....
        /*012c*/ 	.word	0x00000670
        /*0130*/ 	.word	0x000000ff
        /*0134*/ 	.word	0x00000050
        /*0138*/ 	.short	0x0100
        /*013a*/ 	.byte	0x09
	.zero		1


	//   ....[11]....
        /*013c*/ 	.word	0x00000680
        /*0140*/ 	.word	0x000000ff
        /*0144*/ 	.word	0x00000058
        /*0148*/ 	.short	0x0100
        /*014a*/ 	.byte	0x09
	.zero		1


	//   ....[12]....
        /*014c*/ 	.word	0x00001480
        /*0150*/ 	.word	0x000000ff
        /*0154*/ 	.word	0xfffffff8
        /*0158*/ 	.short	0x010a
        /*015a*/ 	.byte	0x0c
	.zero		1


	//   ....[13]....
        /*015c*/ 	.word	0x00001950
        /*0160*/ 	.word	0x000000ff
        /*0164*/ 	.word	0x00000000
        /*0168*/ 	.short	0x010a
        /*016a*/ 	.byte	0x08
	.zero		1


	//   ....[14]....
        /*016c*/ 	.word	0x000019b0
        /*0170*/ 	.word	0x000000ff
        /*0174*/ 	.word	0x00000000
        /*0178*/ 	.short	0x010a
        /*017a*/ 	.byte	0x08
	.zero		1


	//   ....[15]....
        /*017c*/ 	.word	0x00001c70
        /*0180*/ 	.word	0x000000ff
        /*0184*/ 	.word	0x00000000
        /*0188*/ 	.short	0x0101
        /*018a*/ 	.byte	0x08
	.zero		1


	//   ....[16]....
        /*018c*/ 	.word	0x00001df0
        /*0190*/ 	.word	0x00000013
        /*0194*/ 	.word	0x00000000
        /*0198*/ 	.short	0x0101
        /*019a*/ 	.byte	0x15
	.zero		1


	//   ....[17]....
        /*019c*/ 	.word	0x00001e40
        /*01a0*/ 	.word	0x000000ff
        /*01a4*/ 	.word	0x00000008
        /*01a8*/ 	.short	0x010a
        /*01aa*/ 	.byte	0x0c
	.zero		1


	//   ....[18]....
        /*01ac*/ 	.word	0x0000b220
        /*01b0*/ 	.word	0x00000004
        /*01b4*/ 	.word	0x00000000
        /*01b8*/ 	.short	0x0101
        /*01ba*/ 	.byte	0x15
	.zero		1


	//   ....[19]....
        /*01bc*/ 	.word	0x0000bb20
        /*01c0*/ 	.word	0x00000012
        /*01c4*/ 	.word	0x00000018
        /*01c8*/ 	.short	0x010a
        /*01ca*/ 	.byte	0x3f
	.zero		1


	//   ....[20]....
        /*01cc*/ 	.word	0x0000bfc0
        /*01d0*/ 	.word	0x0000000a
        /*01d4*/ 	.word	0x00000068
        /*01d8*/ 	.short	0x0101
        /*01da*/ 	.byte	0x3f
	.zero		1


	//   ....[21]....
        /*01dc*/ 	.word	0x0000c720
        /*01e0*/ 	.word	0x00000007
        /*01e4*/ 	.word	0x00000000
        /*01e8*/ 	.short	0x010a
        /*01ea*/ 	.byte	0x3f
	.zero		1


	//   ....[22]....
        /*01ec*/ 	.word	0x0000c7a0
        /*01f0*/ 	.word	0x00000006
        /*01f4*/ 	.word	0x00000000
        /*01f8*/ 	.short	0x010a
        /*01fa*/ 	.byte	0x3f
	.zero		1


	//   ....[23]....
        /*01fc*/ 	.word	0x0000c830
        /*0200*/ 	.word	0x00000003
        /*0204*/ 	.word	0x00000000
        /*0208*/ 	.short	0x010a
        /*020a*/ 	.byte	0x3f
	.zero		1


	//   ....[24]....
        /*020c*/ 	.word	0x0000c8a0
        /*0210*/ 	.word	0x00000013
        /*0214*/ 	.word	0xfffffff8
        /*0218*/ 	.short	0x010a
        /*021a*/ 	.byte	0x3f
	.zero		1


	//   ....[25]....
        /*021c*/ 	.word	0x0000c900
        /*0220*/ 	.word	0x00000014
        /*0224*/ 	.word	0x00000000
        /*0228*/ 	.short	0x010a
        /*022a*/ 	.byte	0x3f
	.zero		1


	//   ....[26]....
        /*022c*/ 	.word	0x0000c960
        /*0230*/ 	.word	0x00000013
        /*0234*/ 	.word	0x00000008
        /*0238*/ 	.short	0x010a
        /*023a*/ 	.byte	0x3f
	.zero		1


	//   ....[27]....
        /*023c*/ 	.word	0x0000ca30
        /*0240*/ 	.word	0x00000012
        /*0244*/ 	.word	0x00000018
        /*0248*/ 	.short	0x010a
        /*024a*/ 	.byte	0x3f
	.zero		1


	//   ....[28]....
        /*024c*/ 	.word	0x0000cb10
        /*0250*/ 	.word	0x00000007
        /*0254*/ 	.word	0x00000000
        /*0258*/ 	.short	0x010a
        /*025a*/ 	.byte	0x3f
	.zero		1


	//   ....[29]....
        /*025c*/ 	.word	0x0000cb60
        /*0260*/ 	.word	0x00000006
        /*0264*/ 	.word	0x00000000
        /*0268*/ 	.short	0x010a
        /*026a*/ 	.byte	0x3f
	.zero		1


	//----- nvinfo : EIATTR_NUM_MBARRIERS
	.align		4
.L_28:
        /*026c*/ 	.byte	0x03, 0x38
        /*026e*/ 	.short	0x000c


	//----- nvinfo : EIATTR_EXIT_INSTR_OFFSETS
	.align		4
        /*0270*/ 	.byte	0x04, 0x1c
        /*0272*/ 	.short	(.L_30 - .L_29)


	//   ....[0]....
.L_29:
        /*0274*/ 	.word	0x00001160


	//   ....[1]....
        /*0278*/ 	.word	0x000011c0


	//   ....[2]....
        /*027c*/ 	.word	0x0000b830


	//   ....[3]....
        /*0280*/ 	.word	0x0000b860


	//   ....[4]....
        /*0284*/ 	.word	0x0000c880


	//----- nvinfo : EIATTR_MAX_THREADS
	.align		4
.L_30:
        /*0288*/ 	.byte	0x04, 0x05
        /*028a*/ 	.short	(.L_32 - .L_31)
.L_31:
        /*028c*/ 	.word	0x00000180
        /*0290*/ 	.word	0x00000001
        /*0294*/ 	.word	0x00000001


	//----- nvinfo : EIATTR_CRS_STACK_SIZE
	.align		4
.L_32:
        /*0298*/ 	.byte	0x04, 0x1e
        /*029a*/ 	.short	(.L_34 - .L_33)
.L_33:
        /*029c*/ 	.word	0x00000000


	//----- nvinfo : EIATTR_CBANK_PARAM_SIZE
	.align		4
.L_34:
        /*02a0*/ 	.byte	0x03, 0x19
        /*02a2*/ 	.short	0x0570


	//----- nvinfo : EIATTR_PARAM_CBANK
	.align		4
        /*02a4*/ 	.byte	0x04, 0x0a
        /*02a6*/ 	.short	(.L_36 - .L_35)
	.align		4
.L_35:
        /*02a8*/ 	.word	index@(.nv.constant0._ZN7cutlass13device_kernelINS_4gemm6kernel13GemmUniversalIN4cute5tupleIJiiiiEEENS1_10collective13CollectiveMmaINS1_40MainloopSm90TmaGmmaWarpSpecializedSparseILi3ENS5_IJNS4_1CILi1EEESB_SB_EEENS1_32KernelTmaWarpSpecializedPingpongEEENS5_IJNSA_ILi64EEENSA_ILi256EEENSA_ILi128EEEEEENS_10bfloat16_tENS5_IJNS4_6LayoutINS5_IJiNS5_IJNSA_ILi2EEEiEEEiEEENS5_IJlNS5_IJSB_SL_EEElEEEEENSK_INS5_IJNS5_IJNS5_IJNSA_ILi8EEESL_NSA_ILi4EEEEEEiEEENS5_IJNS5_IJNSA_ILi16EEESL_SS_EEEiEEEiEEENS5_IJNS5_IJNS5_IJSH_SV_NSA_ILi2048EEEEEENSA_ILi8192EEEEEENS5_IJNS5_IJSB_NSA_ILi1024EEENSA_ILi32EEEEEElEEElEEEEEEEESJ_NS5_IJlSB_lEEENS4_8TiledMMAINS4_8MMA_AtomIJNS4_4SM904GMMA6SPARSE29GMMA_64x256x32_F32BF16BF16_SSILNS1E_5MajorE0ELS1H_0ELNS1E_7ScaleInE1ELS1I_1ELNS1E_9SparseSelE0EEEEEENSK_ISC_NS5_IJNSA_ILi0EEES1M_S1M_EEEEENS5_IJNS4_10UnderscoreES1P_S1P_EEEEENS4_13SM90_TMA_LOADENS4_14ComposedLayoutINS4_7SwizzleILi3ELi4ELi3EEENS4_25smem_sparse_ptr_flag_bitsILi2ELi16EEENSK_INS5_IJNS5_IJSB_SR_EEENS5_IJSL_SF_EEEEEENS5_IJNS5_IJS1M_SH_EEESO_EEEEEEEvNS4_8identityES1S_NS1T_IS1V_NS4_18smem_ptr_flag_bitsILi16EEENSK_INS5_IJSR_SF_EEENS5_IJSF_SB_EEEEEEEvS25_EENS_8epilogue10collective6detail29Sm90TmaWarpSpecializedAdapterINS2E_15DefaultEpilogueIfNS5_IJSB_llEEES2I_NS2D_6thread17LinearCombinationIfLi1EffLNS2J_9ScaleType4KindE0ELNS_15FloatRoundStyleE2EfEENS1_15EpilogueDefaultEEEEEvvEEEEvNT_6ParamsE)
        /*02ac*/ 	.short	0x0210
        /*02ae*/ 	.short	0x0570


	//----- nvinfo : EIATTR_SW_WAR
	.align		4
.L_36:
        /*02b0*/ 	.byte	0x04, 0x36
        /*02b2*/ 	.short	(.L_38 - .L_37)
.L_37:
        /*02b4*/ 	.word	0x00000008
.L_38:


//--------------------- .nv.callgraph             --------------------------
	.section	.nv.callgraph,"",@"SHT_CUDA_CALLGRAPH"
	.align	4
	.sectionentsize	8
	.align		4
        /*0000*/ 	.word	0x00000000
	.align		4
        /*0004*/ 	.word	0xffffffff
	.align		4
        /*0008*/ 	.word	0x00000000
	.align		4
        /*000c*/ 	.word	0xfffffffe
	.align		4
        /*0010*/ 	.word	0x00000000
	.align		4
        /*0014*/ 	.word	0xfffffffd
	.align		4
        /*0018*/ 	.word	0x00000000
	.align		4
        /*001c*/ 	.word	0xfffffffc


//--------------------- .nv.constant4             --------------------------
	.section	.nv.constant4,"a",@progbits
	.align	8
	.align		8
.nv.constant4:
        /*0000*/ 	.dword	_ZN39_INTERNAL_7a0edec1_4_k_cu_256c914f_36354cuda3std3__45__cpo5beginE
	.align		8
        /*0008*/ 	.dword	_ZN39_INTERNAL_7a0edec1_4_k_cu_256c914f_36354cuda3std3__45__cpo3endE
	.align		8
        /*0010*/ 	.dword	_ZN39_INTERNAL_7a0edec1_4_k_cu_256c914f_36354cuda3std3__45__cpo6cbeginE
	.align		8
        /*0018*/ 	.dword	_ZN39_INTERNAL_7a0edec1_4_k_cu_256c914f_36354cuda3std3__45__cpo4cendE
	.align		8
        /*0020*/ 	.dword	_ZN39_INTERNAL_7a0edec1_4_k_cu_256c914f_36354cuda3std3__441_GLOBAL__N__7a0edec1_4_k_cu_256c914f_36356ignoreE
	.align		8
        /*0028*/ 	.dword	_ZN39_INTERNAL_7a0edec1_4_k_cu_256c914f_36354cuda3std3__419piecewise_constructE
	.align		8
        /*0030*/ 	.dword	_ZN39_INTERNAL_7a0edec1_4_k_cu_256c914f_36354cuda3std3__48in_placeE
	.align		8
        /*0038*/ 	.dword	_ZN39_INTERNAL_7a0edec1_4_k_cu_256c914f_36354cuda3std6ranges3__45__cpo4swapE
	.align		8
        /*0040*/ 	.dword	_ZN39_INTERNAL_7a0edec1_4_k_cu_256c914f_36354cuda3std6ranges3__45__cpo9iter_moveE
	.align		8
        /*0048*/ 	.dword	_ZN39_INTERNAL_7a0edec1_4_k_cu_256c914f_36354cute7productE
	.align		8
        /*0050*/ 	.dword	_ZN39_INTERNAL_7a0edec1_4_k_cu_256c914f_36354cute1_E


//--------------------- .text._ZN7cutlass13device_kernelINS_4gemm6kernel13GemmUniversalIN4cute5tupleIJiiiiEEENS1_10collective13CollectiveMmaINS1_40MainloopSm90TmaGmmaWarpSpecializedSparseILi3ENS5_IJNS4_1CILi1EEESB_SB_EEENS1_32KernelTmaWarpSpecializedPingpongEEENS5_IJNSA_ILi64EEENSA_ILi256EEENSA_ILi128EEEEEENS_10bfloat16_tENS5_IJNS4_6LayoutINS5_IJiNS5_IJNSA_ILi2EEEiEEEiEEENS5_IJlNS5_IJSB_SL_EEElEEEEENSK_INS5_IJNS5_IJNS5_IJNSA_ILi8EEESL_NSA_ILi4EEEEEEiEEENS5_IJNS5_IJNSA_ILi16EEESL_SS_EEEiEEEiEEENS5_IJNS5_IJNS5_IJSH_SV_NSA_ILi2048EEEEEENSA_ILi8192EEEEEENS5_IJNS5_IJSB_NSA_ILi1024EEENSA_ILi32EEEEEElEEElEEEEEEEESJ_NS5_IJlSB_lEEENS4_8TiledMMAINS4_8MMA_AtomIJNS4_4SM904GMMA6SPARSE29GMMA_64x256x32_F32BF16BF16_SSILNS1E_5MajorE0ELS1H_0ELNS1E_7ScaleInE1ELS1I_1ELNS1E_9SparseSelE0EEEEEENSK_ISC_NS5_IJNSA_ILi0EEES1M_S1M_EEEEENS5_IJNS4_10UnderscoreES1P_S1P_EEEEENS4_13SM90_TMA_LOADENS4_14ComposedLayoutINS4_7SwizzleILi3ELi4ELi3EEENS4_25smem_sparse_ptr_flag_bitsILi2ELi16EEENSK_INS5_IJNS5_IJSB_SR_EEENS5_IJSL_SF_EEEEEENS5_IJNS5_IJS1M_SH_EEESO_EEEEEEEvNS4_8identityES1S_NS1T_IS1V_NS4_18smem_ptr_flag_bitsILi16EEENSK_INS5_IJSR_SF_EEENS5_IJSF_SB_EEEEEEEvS25_EENS_8epilogue10collective6detail29Sm90TmaWarpSpecializedAdapterINS2E_15DefaultEpilogueIfNS5_IJSB_llEEES2I_NS2D_6thread17LinearCombinationIfLi1EffLNS2J_9ScaleType4KindE0ELNS_15FloatRoundStyleE2EfEENS1_15EpilogueDefaultEEEEEvvEEEEvNT_6ParamsE --------------------------
	.section	.text._ZN7cutlass13device_kernelINS_4gemm6kernel13GemmUniversalIN4cute5tupleIJiiiiEEENS1_10collective13CollectiveMmaINS1_40MainloopSm90TmaGmmaWarpSpecializedSparseILi3ENS5_IJNS4_1CILi1EEESB_SB_EEENS1_32KernelTmaWarpSpecializedPingpongEEENS5_IJNSA_ILi64EEENSA_ILi256EEENSA_ILi128EEEEEENS_10bfloat16_tENS5_IJNS4_6LayoutINS5_IJiNS5_IJNSA_ILi2EEEiEEEiEEENS5_IJlNS5_IJSB_SL_EEElEEEEENSK_INS5_IJNS5_IJNS5_IJNSA_ILi8EEESL_NSA_ILi4EEEEEEiEEENS5_IJNS5_IJNSA_ILi16EEESL_SS_EEEiEEEiEEENS5_IJNS5_IJNS5_IJSH_SV_NSA_ILi2048EEEEEENSA_ILi8192EEEEEENS5_IJNS5_IJSB_NSA_ILi1024EEENSA_ILi32EEEEEElEEElEEEEEEEESJ_NS5_IJlSB_lEEENS4_8TiledMMAINS4_8MMA_AtomIJNS4_4SM904GMMA6SPARSE29GMMA_64x256x32_F32BF16BF16_SSILNS1E_5MajorE0ELS1H_0ELNS1E_7ScaleInE1ELS1I_1ELNS1E_9SparseSelE0EEEEEENSK_ISC_NS5_IJNSA_ILi0EEES1M_S1M_EEEEENS5_IJNS4_10UnderscoreES1P_S1P_EEEEENS4_13SM90_TMA_LOADENS4_14ComposedLayoutINS4_7SwizzleILi3ELi4ELi3EEENS4_25smem_sparse_ptr_flag_bitsILi2ELi16EEENSK_INS5_IJNS5_IJSB_SR_EEENS5_IJSL_SF_EEEEEENS5_IJNS5_IJS1M_SH_EEESO_EEEEEEEvNS4_8identityES1S_NS1T_IS1V_NS4_18smem_ptr_flag_bitsILi16EEENSK_INS5_IJSR_SF_EEENS5_IJSF_SB_EEEEEEEvS25_EENS_8epilogue10collective6detail29Sm90TmaWarpSpecializedAdapterINS2E_15DefaultEpilogueIfNS5_IJSB_llEEES2I_NS2D_6thread17LinearCombinationIfLi1EffLNS2J_9ScaleType4KindE0ELNS_15FloatRoundStyleE2EfEENS1_15EpilogueDefaultEEEEEvvEEEEvNT_6ParamsE,"ax",@progbits
	.align	128
.text._ZN7cutlass13device_kernelINS_4gemm6kernel13GemmUniversalIN4cute5tupleIJiiiiEEENS1_10collective13CollectiveMmaINS1_40MainloopSm90TmaGmmaWarpSpecializedSparseILi3ENS5_IJNS4_1CILi1EEESB_SB_EEENS1_32KernelTmaWarpSpecializedPingpongEEENS5_IJNSA_ILi64EEENSA_ILi256EEENSA_ILi128EEEEEENS_10bfloat16_tENS5_IJNS4_6LayoutINS5_IJiNS5_IJNSA_ILi2EEEiEEEiEEENS5_IJlNS5_IJSB_SL_EEElEEEEENSK_INS5_IJNS5_IJNS5_IJNSA_ILi8EEESL_NSA_ILi4EEEEEEiEEENS5_IJNS5_IJNSA_ILi16EEESL_SS_EEEiEEEiEEENS5_IJNS5_IJNS5_IJSH_SV_NSA_ILi2048EEEEEENSA_ILi8192EEEEEENS5_IJNS5_IJSB_NSA_ILi1024EEENSA_ILi32EEEEEElEEElEEEEEEEESJ_NS5_IJlSB_lEEENS4_8TiledMMAINS4_8MMA_AtomIJNS4_4SM904GMMA6SPARSE29GMMA_64x256x32_F32BF16BF16_SSILNS1E_5MajorE0ELS1H_0ELNS1E_7ScaleInE1ELS1I_1ELNS1E_9SparseSelE0EEEEEENSK_ISC_NS5_IJNSA_ILi0EEES1M_S1M_EEEEENS5_IJNS4_10UnderscoreES1P_S1P_EEEEENS4_13SM90_TMA_LOADENS4_14ComposedLayoutINS4_7SwizzleILi3ELi4ELi3EEENS4_25smem_sparse_ptr_flag_bitsILi2ELi16EEENSK_INS5_IJNS5_IJSB_SR_EEENS5_IJSL_SF_EEEEEENS5_IJNS5_IJS1M_SH_EEESO_EEEEEEEvNS4_8identityES1S_NS1T_IS1V_NS4_18smem_ptr_flag_bitsILi16EEENSK_INS5_IJSR_SF_EEENS5_IJSF_SB_EEEEEEEvS25_EENS_8epilogue10collective6detail29Sm90TmaWarpSpecializedAdapterINS2E_15DefaultEpilogueIfNS5_IJSB_llEEES2I_NS2D_6thread17LinearCombinationIfLi1EffLNS2J_9ScaleType4KindE0ELNS_15FloatRoundStyleE2EfEENS1_15EpilogueDefaultEEEEEvvEEEEvNT_6ParamsE:
        .type           _ZN7cutlass13device_kernelINS_4gemm6kernel13GemmUniversalIN4cute5tupleIJiiiiEEENS1_10collective13CollectiveMmaINS1_40MainloopSm90TmaGmmaWarpSpecializedSparseILi3ENS5_IJNS4_1CILi1EEESB_SB_EEENS1_32KernelTmaWarpSpecializedPingpongEEENS5_IJNSA_ILi64EEENSA_ILi256EEENSA_ILi128EEEEEENS_10bfloat16_tENS5_IJNS4_6LayoutINS5_IJiNS5_IJNSA_ILi2EEEiEEEiEEENS5_IJlNS5_IJSB_SL_EEElEEEEENSK_INS5_IJNS5_IJNS5_IJNSA_ILi8EEESL_NSA_ILi4EEEEEEiEEENS5_IJNS5_IJNSA_ILi16EEESL_SS_EEEiEEEiEEENS5_IJNS5_IJNS5_IJSH_SV_NSA_ILi2048EEEEEENSA_ILi8192EEEEEENS5_IJNS5_IJSB_NSA_ILi1024EEENSA_ILi32EEEEEElEEElEEEEEEEESJ_NS5_IJlSB_lEEENS4_8TiledMMAINS4_8MMA_AtomIJNS4_4SM904GMMA6SPARSE29GMMA_64x256x32_F32BF16BF16_SSILNS1E_5MajorE0ELS1H_0ELNS1E_7ScaleInE1ELS1I_1ELNS1E_9SparseSelE0EEEEEENSK_ISC_NS5_IJNSA_ILi0EEES1M_S1M_EEEEENS5_IJNS4_10UnderscoreES1P_S1P_EEEEENS4_13SM90_TMA_LOADENS4_14ComposedLayoutINS4_7SwizzleILi3ELi4ELi3EEENS4_25smem_sparse_ptr_flag_bitsILi2ELi16EEENSK_INS5_IJNS5_IJSB_SR_EEENS5_IJSL_SF_EEEEEENS5_IJNS5_IJS1M_SH_EEESO_EEEEEEEvNS4_8identityES1S_NS1T_IS1V_NS4_18smem_ptr_flag_bitsILi16EEENSK_INS5_IJSR_SF_EEENS5_IJSF_SB_EEEEEEEvS25_EENS_8epilogue10collective6detail29Sm90TmaWarpSpecializedAdapterINS2E_15DefaultEpilogueIfNS5_IJSB_llEEES2I_NS2D_6thread17LinearCombinationIfLi1EffLNS2J_9ScaleType4KindE0ELNS_15FloatRoundStyleE2EfEENS1_15EpilogueDefaultEEEEEvvEEEEvNT_6ParamsE,@function
        .size           _ZN7cutlass13device_kernelINS_4gemm6kernel13GemmUniversalIN4cute5tupleIJiiiiEEENS1_10collective13CollectiveMmaINS1_40MainloopSm90TmaGmmaWarpSpecializedSparseILi3ENS5_IJNS4_1CILi1EEESB_SB_EEENS1_32KernelTmaWarpSpecializedPingpongEEENS5_IJNSA_ILi64EEENSA_ILi256EEENSA_ILi128EEEEEENS_10bfloat16_tENS5_IJNS4_6LayoutINS5_IJiNS5_IJNSA_ILi2EEEiEEEiEEENS5_IJlNS5_IJSB_SL_EEElEEEEENSK_INS5_IJNS5_IJNS5_IJNSA_ILi8EEESL_NSA_ILi4EEEEEEiEEENS5_IJNS5_IJNSA_ILi16EEESL_SS_EEEiEEEiEEENS5_IJNS5_IJNS5_IJSH_SV_NSA_ILi2048EEEEEENSA_ILi8192EEEEEENS5_IJNS5_IJSB_NSA_ILi1024EEENSA_ILi32EEEEEElEEElEEEEEEEESJ_NS5_IJlSB_lEEENS4_8TiledMMAINS4_8MMA_AtomIJNS4_4SM904GMMA6SPARSE29GMMA_64x256x32_F32BF16BF16_SSILNS1E_5MajorE0ELS1H_0ELNS1E_7ScaleInE1ELS1I_1ELNS1E_9SparseSelE0EEEEEENSK_ISC_NS5_IJNSA_ILi0EEES1M_S1M_EEEEENS5_IJNS4_10UnderscoreES1P_S1P_EEEEENS4_13SM90_TMA_LOADENS4_14ComposedLayoutINS4_7SwizzleILi3ELi4ELi3EEENS4_25smem_sparse_ptr_flag_bitsILi2ELi16EEENSK_INS5_IJNS5_IJSB_SR_EEENS5_IJSL_SF_EEEEEENS5_IJNS5_IJS1M_SH_EEESO_EEEEEEEvNS4_8identityES1S_NS1T_IS1V_NS4_18smem_ptr_flag_bitsILi16EEENSK_INS5_IJSR_SF_EEENS5_IJSF_SB_EEEEEEEvS25_EENS_8epilogue10collective6detail29Sm90TmaWarpSpecializedAdapterINS2E_15DefaultEpilogueIfNS5_IJSB_llEEES2I_NS2D_6thread17LinearCombinationIfLi1EffLNS2J_9ScaleType4KindE0ELNS_15FloatRoundStyleE2EfEENS1_15EpilogueDefaultEEEEEvvEEEEvNT_6ParamsE,(.L_x_314 - _ZN7cutlass13device_kernelINS_4gemm6kernel13GemmUniversalIN4cute5tupleIJiiiiEEENS1_10collective13CollectiveMmaINS1_40MainloopSm90TmaGmmaWarpSpecializedSparseILi3ENS5_IJNS4_1CILi1EEESB_SB_EEENS1_32KernelTmaWarpSpecializedPingpongEEENS5_IJNSA_ILi64EEENSA_ILi256EEENSA_ILi128EEEEEENS_10bfloat16_tENS5_IJNS4_6LayoutINS5_IJiNS5_IJNSA_ILi2EEEiEEEiEEENS5_IJlNS5_IJSB_SL_EEElEEEEENSK_INS5_IJNS5_IJNS5_IJNSA_ILi8EEESL_NSA_ILi4EEEEEEiEEENS5_IJNS5_IJNSA_ILi16EEESL_SS_EEEiEEEiEEENS5_IJNS5_IJNS5_IJSH_SV_NSA_ILi2048EEEEEENSA_ILi8192EEEEEENS5_IJNS5_IJSB_NSA_ILi1024EEENSA_ILi32EEEEEElEEElEEEEEEEESJ_NS5_IJlSB_lEEENS4_8TiledMMAINS4_8MMA_AtomIJNS4_4SM904GMMA6SPARSE29GMMA_64x256x32_F32BF16BF16_SSILNS1E_5MajorE0ELS1H_0ELNS1E_7ScaleInE1ELS1I_1ELNS1E_9SparseSelE0EEEEEENSK_ISC_NS5_IJNSA_ILi0EEES1M_S1M_EEEEENS5_IJNS4_10UnderscoreES1P_S1P_EEEEENS4_13SM90_TMA_LOADENS4_14ComposedLayoutINS4_7SwizzleILi3ELi4ELi3EEENS4_25smem_sparse_ptr_flag_bitsILi2ELi16EEENSK_INS5_IJNS5_IJSB_SR_EEENS5_IJSL_SF_EEEEEENS5_IJNS5_IJS1M_SH_EEESO_EEEEEEEvNS4_8identityES1S_NS1T_IS1V_NS4_18smem_ptr_flag_bitsILi16EEENSK_INS5_IJSR_SF_EEENS5_IJSF_SB_EEEEEEEvS25_EENS_8epilogue10collective6detail29Sm90TmaWarpSpecializedAdapterINS2E_15DefaultEpilogueIfNS5_IJSB_llEEES2I_NS2D_6thread17LinearCombinationIfLi1EffLNS2J_9ScaleType4KindE0ELNS_15FloatRoundStyleE2EfEENS1_15EpilogueDefaultEEEEEvvEEEEvNT_6ParamsE)
        .other          _ZN7cutlass13device_kernelINS_4gemm6kernel13GemmUniversalIN4cute5tupleIJiiiiEEENS1_10collective13CollectiveMmaINS1_40MainloopSm90TmaGmmaWarpSpecializedSparseILi3ENS5_IJNS4_1CILi1EEESB_SB_EEENS1_32KernelTmaWarpSpecializedPingpongEEENS5_IJNSA_ILi64EEENSA_ILi256EEENSA_ILi128EEEEEENS_10bfloat16_tENS5_IJNS4_6LayoutINS5_IJiNS5_IJNSA_ILi2EEEiEEEiEEENS5_IJlNS5_IJSB_SL_EEElEEEEENSK_INS5_IJNS5_IJNS5_IJNSA_ILi8EEESL_NSA_ILi4EEEEEEiEEENS5_IJNS5_IJNSA_ILi16EEESL_SS_EEEiEEEiEEENS5_IJNS5_IJNS5_IJSH_SV_NSA_ILi2048EEEEEENSA_ILi8192EEEEEENS5_IJNS5_IJSB_NSA_ILi1024EEENSA_ILi32EEEEEElEEElEEEEEEEESJ_NS5_IJlSB_lEEENS4_8TiledMMAINS4_8MMA_AtomIJNS4_4SM904GMMA6SPARSE29GMMA_64x256x32_F32BF16BF16_SSILNS1E_5MajorE0ELS1H_0ELNS1E_7ScaleInE1ELS1I_1ELNS1E_9SparseSelE0EEEEEENSK_ISC_NS5_IJNSA_ILi0EEES1M_S1M_EEEEENS5_IJNS4_10UnderscoreES1P_S1P_EEEEENS4_13SM90_TMA_LOADENS4_14ComposedLayoutINS4_7SwizzleILi3ELi4ELi3EEENS4_25smem_sparse_ptr_flag_bitsILi2ELi16EEENSK_INS5_IJNS5_IJSB_SR_EEENS5_IJSL_SF_EEEEEENS5_IJNS5_IJS1M_SH_EEESO_EEEEEEEvNS4_8identityES1S_NS1T_IS1V_NS4_18smem_ptr_flag_bitsILi16EEENSK_INS5_IJSR_SF_EEENS5_IJSF_SB_EEEEEEEvS25_EENS_8epilogue10collective6detail29Sm90TmaWarpSpecializedAdapterINS2E_15DefaultEpilogueIfNS5_IJSB_llEEES2I_NS2D_6thread17LinearCombinationIfLi1EffLNS2J_9ScaleType4KindE0ELNS_15FloatRoundStyleE2EfEENS1_15EpilogueDefaultEEEEEvvEEEEvNT_6ParamsE,@"STO_CUDA_ENTRY STV_DEFAULT"
_ZN7cutlass13device_kernelINS_4gemm6kernel13GemmUniversalIN4cute5tupleIJiiiiEEENS1_10collective13CollectiveMmaINS1_40MainloopSm90TmaGmmaWarpSpecializedSparseILi3ENS5_IJNS4_1CILi1EEESB_SB_EEENS1_32KernelTmaWarpSpecializedPingpongEEENS5_IJNSA_ILi64EEENSA_ILi256EEENSA_ILi128EEEEEENS_10bfloat16_tENS5_IJNS4_6LayoutINS5_IJiNS5_IJNSA_ILi2EEEiEEEiEEENS5_IJlNS5_IJSB_SL_EEElEEEEENSK_INS5_IJNS5_IJNS5_IJNSA_ILi8EEESL_NSA_ILi4EEEEEEiEEENS5_IJNS5_IJNSA_ILi16EEESL_SS_EEEiEEEiEEENS5_IJNS5_IJNS5_IJSH_SV_NSA_ILi2048EEEEEENSA_ILi8192EEEEEENS5_IJNS5_IJSB_NSA_ILi1024EEENSA_ILi32EEEEEElEEElEEEEEEEESJ_NS5_IJlSB_lEEENS4_8TiledMMAINS4_8MMA_AtomIJNS4_4SM904GMMA6SPARSE29GMMA_64x256x32_F32BF16BF16_SSILNS1E_5MajorE0ELS1H_0ELNS1E_7ScaleInE1ELS1I_1ELNS1E_9SparseSelE0EEEEEENSK_ISC_NS5_IJNSA_ILi0EEES1M_S1M_EEEEENS5_IJNS4_10UnderscoreES1P_S1P_EEEEENS4_13SM90_TMA_LOADENS4_14ComposedLayoutINS4_7SwizzleILi3ELi4ELi3EEENS4_25smem_sparse_ptr_flag_bitsILi2ELi16EEENSK_INS5_IJNS5_IJSB_SR_EEENS5_IJSL_SF_EEEEEENS5_IJNS5_IJS1M_SH_EEESO_EEEEEEEvNS4_8identityES1S_NS1T_IS1V_NS4_18smem_ptr_flag_bitsILi16EEENSK_INS5_IJSR_SF_EEENS5_IJSF_SB_EEEEEEEvS25_EENS_8epilogue10collective6detail29Sm90TmaWarpSpecializedAdapterINS2E_15DefaultEpilogueIfNS5_IJSB_llEEES2I_NS2D_6thread17LinearCombinationIfLi1EffLNS2J_9ScaleType4KindE0ELNS_15FloatRoundStyleE2EfEENS1_15EpilogueDefaultEEEEEvvEEEEvNT_6ParamsE:
[----:B------:R-:W-:Y:S01]  /*0000*/  LDC R1, c[0x0][0x28] ;  /* 0x00000a00ff017b82 */ /* 0x000fe20000000800 */
[----:B------:R-:W0:Y:S01]  /*0010*/  S2R R13, SR_TID.X ;  /* 0x00000000000d7919 */ /* 0x000e220000002100 */
[----:B------:R-:W-:Y:S01]  /*0020*/  ELECT P0, URZ, PT ;  /* 0x00000000003f782f */ /* 0x000fe20003800000 */
[----:B------:R-:W-:Y:S01]  /*0030*/  BSSY B0, `(.L_x_0) ;  /* 0x0000012000007945 */ /* 0x000fe20003800000 */
[--C-:B0-----:R-:W-:Y:S02]  /*0040*/  SHF.R.U32.HI R0, RZ, 0x5, R13.reuse ;  /* 0x00000005ff007819 */ /* 0x101fe4000001160d */
[----:B------:R-:W-:-:S03]  /*0050*/  SHF.R.U32.HI R4, RZ, 0x7, R13 ;  /* 0x00000007ff047819 */ /* 0x000fc6000001160d */
[----:B------:R-:W0:Y:S04]  /*0060*/  SHFL.IDX PT, R2, R0, RZ, 0x1f ;  /* 0x00001fff00027589 */ /* 0x000e2800000e0000 */
[----:B------:R1:W2:Y:S01]  /*0070*/  SHFL.IDX PT, R5, R4, RZ, 0x1f ;  /* 0x00001fff04057589 */ /* 0x0002a200000e0000 */
[----:B0-----:R-:W-:-:S13]  /*0080*/  ISETP.NE.OR P0, PT, R2, RZ, !P0 ;  /* 0x000000ff0200720c */ /* 0x001fda0004705670 */
[----:B-12---:R-:W-:Y:S05]  /*0090*/  @P0 BRA `(.L_x_1) ;  /* 0x00000000002c0947 */ /* 0x006fea0003800000 */
[----:B------:R-:W-:Y:S02]  /*00a0*/  ULDC.64 UR4, c[0x0][0x198] ;  /* 0x0000660000047ab9 */ /* 0x000fe40000000a00 */
[----:B------:R-:W-:Y:S02]  /*00b0*/  UIADD3 UR6, UP0, UR4, 0xf0, URZ ;  /* 0x000000f004067890 */ /* 0x000fe4000ff1e03f */
[----:B------:R-:W-:Y:S02]  /*00c0*/  UIADD3 UR8, UP1, UR4, 0x1f0, URZ ;  /* 0x000001f004087890 */ /* 0x000fe4000ff3e03f */
[----:B------:R-:W-:Y:S02]  /*00d0*/  UIADD3 UR4, UP2, UR4, 0x2f0, URZ ;  /* 0x000002f004047890 */ /* 0x000fe4000ff5e03f */
[----:B------:R-:W-:Y:S02]  /*00e0*/  UIADD3.X UR7, URZ, UR5, URZ, UP0, !UPT ;  /* 0x000000053f077290 */ /* 0x000fe400087fe43f */
[----:B------:R-:W-:-:S02]  /*00f0*/  UIADD3.X UR9, URZ, UR5, URZ, UP1, !UPT ;  /* 0x000000053f097290 */ /* 0x000fc40008ffe43f */
[----:B------:R-:W-:-:S05]  /*0100*/  UIADD3.X UR5, URZ, UR5, URZ, UP2, !UPT ;  /* 0x000000053f057290 */ /* 0x000fca00097fe43f */
[----:B------:R0:W-:Y:S02]  /*0110*/  UTMACCTL.PF [UR6] ;  /* 0x00000000060079b9 */ /* 0x0001e40008040000 */
[----:B------:R0:W-:Y:S02]  /*0120*/  UTMACCTL.PF [UR8] ;  /* 0x00000000080079b9 */ /* 0x0001e40008040000 */
[----:B------:R0:W-:Y:S02]  /*0130*/  UTMACCTL.PF [UR4] ;  /* 0x00000000040079b9 */ /* 0x0001e40008040000 */
[----:B0-----:R-:W-:Y:S01]  /*0140*/  NOP ;  /* 0x0000000000007918 */ /* 0x001fe20000000000 */
.L_x_1:
[----:B------:R-:W-:Y:S05]  /*0150*/  BSYNC B0 ;  /* 0x0000000000007941 */ /* 0x000fea0003800000 */
.L_x_0:
[----:B------:R-:W0:Y:S02]  /*0160*/  SHFL.IDX PT, R3, R0, RZ, 0x1f ;  /* 0x00001fff00037589 */ /* 0x000e2400000e0000 */
[----:B0-----:R-:W-:-:S13]  /*0170*/  ISETP.NE.AND P0, PT, R3, RZ, PT ;  /* 0x000000ff0300720c */ /* 0x001fda0003f05270 */
[----:B------:R-:W-:Y:S05]  /*0180*/  @P0 BRA `(.L_x_2) ;  /* 0x0000000000500947 */ /* 0x000fea0003800000 */
[----:B------:R-:W0:Y:S01]  /*0190*/  S2UR UR8, SR_CgaCtaId ;  /* 0x00000000000879c3 */ /* 0x000e220000008800 */
[----:B------:R-:W-:Y:S01]  /*01a0*/  UMOV UR4, 0x400 ;  /* 0x0000040000047882 */ /* 0x000fe20000000000 */
[----:B------:R-:W-:Y:S01]  /*01b0*/  UMOV UR5, 0x1 ;  /* 0x0000000100057882 */ /* 0x000fe20000000000 */
[----:B------:R-:W-:Y:S01]  /*01c0*/  UMOV UR6, 0x80 ;  /* 0x0000008000067882 */ /* 0x000fe20000000000 */
[----:B------:R-:W-:Y:S01]  /*01d0*/  ELECT P0, URZ, PT ;  /* 0x00000000003f782f */ /* 0x000fe20003800000 */
[----:B------:R-:W-:-:S04]  /*01e0*/  UIADD3 UR6, -UR6, 0x100000, URZ ;  /* 0x0010000006067890 */ /* 0x000fc8000fffe13f */
[----:B------:R-:W-:Y:S02]  /*01f0*/  USHF.L.U32 UR7, UR6, 0xb, URZ ;  /* 0x0000000b06077899 */ /* 0x000fe4000800063f */
[----:B------:R-:W-:Y:S02]  /*0200*/  USHF.L.U32 UR6, UR6, 0x1, URZ ;  /* 0x0000000106067899 */ /* 0x000fe4000800063f */
[----:B0-----:R-:W-:Y:S02]  /*0210*/  ULEA UR8, UR8, UR4, 0x18 ;  /* 0x0000000408087291 */ /* 0x001fe4000f8ec03f */
[----:B------:R-:W-:-:S04]  /*0220*/  UIADD3 UR4, -UR5, 0x100000, URZ ;  /* 0x0010000005047890 */ /* 0x000fc8000fffe13f */
[----:B------:R-:W-:Y:S02]  /*0230*/  USHF.L.U32 UR5, UR4, 0xb, URZ ;  /* 0x0000000b04057899 */ /* 0x000fe4000800063f */
[----:B------:R-:W-:Y:S01]  /*0240*/  USHF.L.U32 UR4, UR4, 0x1, URZ ;  /* 0x0000000104047899 */ /* 0x000fe2000800063f */
[----:B------:R-:W0:Y:S11]  /*0250*/  FENCE.VIEW.ASYNC.S ;  /* 0x00000000000073c6 */ /* 0x000e360000000000 */
[----:B0-----:R0:W1:Y:S01]  /*0260*/  SYNCS.EXCH.64 URZ, [UR8], UR4 ;  /* 0x00000004083f75b2 */ /* 0x0010620008000100 */
[----:B------:R0:W2:Y:S01]  /*0270*/  SYNCS.EXCH.64 URZ, [UR8+0x18], UR6 ;  /* 0x00001806083f75b2 */ /* 0x0000a20008000100 */
[----:B------:R0:W3:Y:S01]  /*0280*/  SYNCS.EXCH.64 URZ, [UR8+0x8], UR4 ;  /* 0x00000804083f75b2 */ /* 0x0000e20008000100 */
[----:B------:R0:W4:Y:S01]  /*0290*/  SYNCS.EXCH.64 URZ, [UR8+0x20], UR6 ;  /* 0x00002006083f75b2 */ /* 0x0001220008000100 */
[----:B------:R0:W0:Y:S01]  /*02a0*/  SYNCS.EXCH.64 URZ, [UR8+0x10], UR4 ;  /* 0x00001004083f75b2 */ /* 0x0000220008000100 */
[----:B------:R0:W0:Y:S01]  /*02b0*/  SYNCS.EXCH.64 URZ, [UR8+0x28], UR6 ;  /* 0x00002806083f75b2 */ /* 0x0000220008000100 */
[----:B------:R-:W-:Y:S01]  /*02c0*/  NOP ;  /* 0x0000000000007918 */ /* 0x000fe20000000000 */
.L_x_2:
[----:B------:R-:W5:Y:S01]  /*02d0*/  SHFL.IDX PT, R6, R0, RZ, 0x1f ;  /* 0x00001fff00067589 */ /* 0x000f6200000e0000 */
[----:B------:R-:W-:Y:S01]  /*02e0*/  ELECT P0, URZ, PT ;  /* 0x00000000003f782f */ /* 0x000fe20003800000 */
[----:B------:R-:W-:Y:S01]  /*02f0*/  NOP ;  /* 0x0000000000007918 */ /* 0x000fe20000000000 */
[----:B------:R-:W-:Y:S01]  /*0300*/  ELECT P1, URZ, PT ;  /* 0x00000000003f782f */ /* 0x000fe20003820000 */
[----:B------:R1:W2:Y:S01]  /*0310*/  SHFL.IDX PT, R3, R0, RZ, 0x1f ;  /* 0x00001fff00037589 */ /* 0x0002a200000e0000 */
[----:B0-----:R-:W-:Y:S01]  /*0320*/  UMOV UR4, 0x20 ;  /* 0x0000002000047882 */ /* 0x001fe20000000000 */
[----:B------:R-:W-:Y:S01]  /*0330*/  UMOV UR11, 0x80 ;  /* 0x00000080000b7882 */ /* 0x000fe20000000000 */
[----:B------:R-:W-:Y:S01]  /*0340*/  NOP ;  /* 0x0000000000007918 */ /* 0x000fe20000000000 */
[----:B------:R-:W0:Y:S01]  /*0350*/  SHFL.IDX PT, R4, R4, RZ, 0x1f ;  /* 0x00001fff04047589 */ /* 0x000e2200000e0000 */
[C---:B------:R-:W-:Y:S01]  /*0360*/  VIADD R34, R5.reuse, 0xffffffff ;  /* 0xffffffff05227836 */ /* 0x040fe20000000000 */
[----:B------:R-:W-:Y:S01]  /*0370*/  ULDC.64 UR16, c[0x0][0x208] ;  /* 0x0000820000107ab9 */ /* 0x000fe20000000a00 */
[----:B------:R-:W-:-:S02]  /*0380*/  ISETP.NE.AND P2, PT, R5, RZ, PT ;  /* 0x000000ff0500720c */ /* 0x000fc40003f45270 */
[----:B-1----:R-:W-:Y:S02]  /*0390*/  SHF.R.S32.HI R0, RZ, 0x1f, R13 ;  /* 0x0000001fff007819 */ /* 0x002fe4000001140d */
[----:B------:R-:W-:Y:S02]  /*03a0*/  ISETP.GE.U32.AND P3, PT, R34, 0x2, PT ;  /* 0x000000022200780c */ /* 0x000fe40003f66070 */
[----:B------:R-:W-:-:S04]  /*03b0*/  LEA.HI R0, R0, R13, RZ, 0x7 ;  /* 0x0000000d00007211 */ /* 0x000fc800078f38ff */
[----:B------:R-:W-:Y:S02]  /*03c0*/  LOP3.LUT R0, R0, 0xffffff80, RZ, 0xc0, !PT ;  /* 0xffffff8000007812 */ /* 0x000fe400078ec0ff */
[----:B-----5:R-:W-:-:S03]  /*03d0*/  ISETP.NE.OR P0, PT, R6, RZ, !P0 ;  /* 0x000000ff0600720c */ /* 0x020fc60004705670 */
[----:B------:R-:W-:Y:S01]  /*03e0*/  IMAD.IADD R14, R13, 0x1, -R0 ;  /* 0x000000010d0e7824 */ /* 0x000fe200078e0a00 */
[----:B--2---:R-:W-:Y:S02]  /*03f0*/  ISETP.NE.OR P1, PT, R3, RZ, !P1 ;  /* 0x000000ff0300720c */ /* 0x004fe40004f25670 */
[----:B------:R-:W-:Y:S02]  /*0400*/  SHF.R.S32.HI R3, RZ, 0x1f, R2 ;  /* 0x0000001fff037819 */ /* 0x000fe40000011402 */
[----:B0-----:R-:W-:Y:S02]  /*0410*/  R2UR UR12, R4 ;  /* 0x00000000040c72ca */ /* 0x001fe400000e0000 */
[----:B------:R-:W-:-:S03]  /*0420*/  LEA.HI R3, R3, R2, RZ, 0x2 ;  /* 0x0000000203037211 */ /* 0x000fc600078f10ff */
[----:B------:R-:W-:Y:S01]  /*0430*/  VOTEU.ALL UP0, P0 ;  /* 0x00000000003f7886 */ /* 0x000fe20000000000 */
[----:B------:R-:W-:-:S03]  /*0440*/  LOP3.LUT R3, R3, 0xfffffffc, RZ, 0xc0, !PT ;  /* 0xfffffffc03037812 */ /* 0x000fc600078ec0ff */
[----:B------:R-:W-:Y:S01]  /*0450*/  VOTEU.ALL UP1, P1 ;  /* 0x00000000003f7886 */ /* 0x000fe20000820000 */
[----:B------:R-:W0:Y:S01]  /*0460*/  @!UP0 S2UR UR7, SR_CgaCtaId ;  /* 0x00000000000789c3 */ /* 0x000e220000008800 */
[----:B------:R-:W-:Y:S01]  /*0470*/  @!UP0 UMOV UR6, 0x400 ;  /* 0x0000040000068882 */ /* 0x000fe20000000000 */
[----:B------:R-:W-:-:S04]  /*0480*/  @!UP0 UIADD3 UR4, -UR4, 0x100000, URZ ;  /* 0x0010000004048890 */ /* 0x000fc8000fffe13f */
[----:B------:R-:W-:Y:S02]  /*0490*/  @!UP0 USHF.L.U32 UR5, UR4, 0xb, URZ ;  /* 0x0000000b04058899 */ /* 0x000fe4000800063f */
[----:B------:R-:W-:Y:S01]  /*04a0*/  @!UP0 USHF.L.U32 UR4, UR4, 0x1, URZ ;  /* 0x0000000104048899 */ /* 0x000fe2000800063f */
[----:B------:R-:W-:Y:S01]  /*04b0*/  IMAD.IADD R12, R2, 0x1, -R3 ;  /* 0x00000001020c7824 */ /* 0x000fe200078e0a03 */
[----:B------:R-:W-:Y:S01]  /*04c0*/  @!UP1 UMOV UR9, 0x400 ;  /* 0x0000040000099882 */ /* 0x000fe20000000000 */
[----:B------:R-:W-:Y:S01]  /*04d0*/  VOTEU.ALL UP2, P1 ;  /* 0x00000000003f7886 */ /* 0x000fe20000840000 */
[----:B------:R-:W-:Y:S01]  /*04e0*/  VOTEU.ALL UP3, P1 ;  /* 0x00000000003f7886 */ /* 0x000fe20000860000 */
[----:B------:R-:W-:Y:S01]  /*04f0*/  VOTEU.ALL UP4, P1 ;  /* 0x00000000003f7886 */ /* 0x000fe20000880000 */
[----:B------:R-:W1:Y:S01]  /*0500*/  @!UP1 S2UR UR10, SR_CgaCtaId ;  /* 0x00000000000a99c3 */ /* 0x000e620000008800 */
[----:B------:R-:W-:Y:S01]  /*0510*/  VOTEU.ALL UP5, P1 ;  /* 0x00000000003f7886 */ /* 0x000fe200008a0000 */
[----:B0-----:R-:W-:-:S02]  /*0520*/  @!UP0 ULEA UR8, UR7, UR6, 0x18 ;  /* 0x0000000607088291 */ /* 0x001fc4000f8ec03f */
[----:B------:R-:W-:-:S04]  /*0530*/  @!UP1 UIADD3 UR6, -UR11, 0x100000, URZ ;  /* 0x001000000b069890 */ /* 0x000fc8000fffe13f */
[----:B------:R-:W-:Y:S02]  /*0540*/  @!UP1 USHF.L.U32 UR7, UR6, 0xb, URZ ;  /* 0x0000000b06079899 */ /* 0x000fe4000800063f */
[----:B------:R-:W-:Y:S01]  /*0550*/  @!UP1 USHF.L.U32 UR6, UR6, 0x1, URZ ;  /* 0x0000000106069899 */ /* 0x000fe2000800063f */
[----:B------:R-:W-:Y:S01]  /*0560*/  VOTEU.ALL UP0, P0 ;  /* 0x00000000003f7886 */ /* 0x000fe20000000000 */
[----:B-1----:R-:W-:Y:S01]  /*0570*/  @!UP1 ULEA UR9, UR10, UR9, 0x18 ;  /* 0x000000090a099291 */ /* 0x002fe2000f8ec03f */
[----:B------:R-:W-:Y:S02]  /*0580*/  VOTEU.ALL UP1, P0 ;  /* 0x00000000003f7886 */ /* 0x000fe40000020000 */
[----:B------:R-:W-:Y:S01]  /*0590*/  ULDC.64 UR10, c[0x0][0x698] ;  /* 0x0001a600000a7ab9 */ /* 0x000fe20000000a00 */
[----:B------:R-:W-:Y:S01]  /*05a0*/  ISETP.NE.AND P0, PT, R12, 0x3, PT ;  /* 0x000000030c00780c */ /* 0x000fe20003f05270 */
[----:B------:R-:W0:Y:S02]  /*05b0*/  FENCE.VIEW.ASYNC.S ;  /* 0x00000000000073c6 */ /* 0x000e240000000000 */
[----:B0-----:R0:W3:Y:S01]  /*05c0*/  @!UP0 SYNCS.EXCH.64 URZ, [UR8+0x60], UR4 ;  /* 0x00006004083f85b2 */ /* 0x0010e20008000100 */
[----:B------:R-:W-:-:S02]  /*05d0*/  ISETP.NE.U32.AND P1, PT, RZ, UR10, PT ;  /* 0x0000000aff007c0c */ /* 0x000fc4000bf25070 */
[----:B------:R-:W-:Y:S02]  /*05e0*/  ISETP.EQ.OR P0, PT, R12, RZ, !P0 ;  /* 0x000000ff0c00720c */ /* 0x000fe40004702670 */
[----:B------:R-:W-:Y:S02]  /*05f0*/  ISETP.NE.AND.EX P1, PT, RZ, UR11, PT, P1 ;  /* 0x0000000bff007c0c */ /* 0x000fe4000bf25310 */
[----:B------:R-:W-:-:S04]  /*0600*/  ISETP.EQ.AND P0, PT, R5, RZ, P0 ;  /* 0x000000ff0500720c */ /* 0x000fc80000702270 */
[----:B------:R-:W-:-:S04]  /*0610*/  SEL R7, RZ, 0x1, !P0 ;  /* 0x00000001ff077807 */ /* 0x000fc80004000000 */
[----:B------:R-:W-:Y:S01]  /*0620*/  SEL R7, R7, 0x2, P3 ;  /* 0x0000000207077807 */ /* 0x000fe20001800000 */
[----:B------:R0:W3:Y:S01]  /*0630*/  @!UP1 SYNCS.EXCH.64 URZ, [UR8+0x68], UR4 ;  /* 0x00006804083f95b2 */ /* 0x0000e20008000100 */
[----:B------:R-:W-:Y:S01]  /*0640*/  NOP ;  /* 0x0000000000007918 */ /* 0x000fe20000000000 */
[----:B------:R0:W3:Y:S01]  /*0650*/  @!UP2 SYNCS.EXCH.64 URZ, [UR9+0x40], UR6 ;  /* 0x00004006093fa5b2 */ /* 0x0000e20008000100 */
[----:B------:R0:W3:Y:S01]  /*0660*/  @!UP3 SYNCS.EXCH.64 URZ, [UR9+0x48], UR6 ;  /* 0x00004806093fb5b2 */ /* 0x0000e20008000100 */
[----:B------:R0:W3:Y:S01]  /*0670*/  @!UP4 SYNCS.EXCH.64 URZ, [UR9+0x50], UR6 ;  /* 0x00005006093fc5b2 */ /* 0x0000e20008000100 */
[----:B------:R0:W3:Y:S01]  /*0680*/  @!UP5 SYNCS.EXCH.64 URZ, [UR9+0x58], UR6 ;  /* 0x00005806093fd5b2 */ /* 0x0000e20008000100 */
[----:B------:R-:W-:Y:S01]  /*0690*/  NOP ;  /* 0x0000000000007918 */ /* 0x000fe20000000000 */
[----:B---34-:R-:W-:Y:S06]  /*06a0*/  BAR.SYNC.DEFER_BLOCKING 0x0 ;  /* 0x0000000000007b1d */ /* 0x018fec0000010000 */
[----:B0-----:R-:W-:Y:S05]  /*06b0*/  @!P1 BRA `(.L_x_3) ;  /* 0x00000000001c9947 */ /* 0x001fea0003800000 */
[----:B------:R-:W0:Y:S02]  /*06c0*/  LDC.64 R2, c[0x0][0x698] ;  /* 0x0001a600ff027b82 */ /* 0x000e240000000a00 */
[----:B0-----:R-:W2:Y:S02]  /*06d0*/  LDG.E.64 R2, desc[UR16][R2.64] ;  /* 0x0000001002027981 */ /* 0x001ea4000c1e1b00 */
[----:B--2---:R-:W-:-:S04]  /*06e0*/  ISETP.NE.U32.AND P0, PT, R2, RZ, PT ;  /* 0x000000ff0200720c */ /* 0x004fc80003f05070 */
[----:B------:R-:W-:-:S13]  /*06f0*/  ISETP.NE.AND.EX P0, PT, R3, RZ, PT, P0 ;  /* 0x000000ff0300720c */ /* 0x000fda0003f05300 */
[----:B------:R-:W-:Y:S05]  /*0700*/  @!P0 BRA `(.L_x_3) ;  /* 0x0000000000088947 */ /* 0x000fea0003800000 */
[----:B------:R2:W5:Y:S01]  /*0710*/  LD.E R11, desc[UR16][R2.64] ;  /* 0x00000010020b7980 */ /* 0x000562000c101900 */
[----:B------:R-:W-:Y:S05]  /*0720*/  BRA `(.L_x_4) ;  /* 0x0000000000207947 */ /* 0x000fea0003800000 */
.L_x_3:
[----:B------:R-:W-:Y:S02]  /*0730*/  ULDC.64 UR4, c[0x0][0x688] ;  /* 0x0001a20000047ab9 */ /* 0x000fe40000000a00 */
[----:B------:R-:W-:-:S04]  /*0740*/  ISETP.NE.U32.AND P0, PT, RZ, UR4, PT ;  /* 0x00000004ff007c0c */ /* 0x000fc8000bf05070 */
[----:B------:R-:W-:-:S13]  /*0750*/  ISETP.NE.AND.EX P0, PT, RZ, UR5, PT, P0 ;  /* 0x00000005ff007c0c */ /* 0x000fda000bf05300 */
[----:B------:R-:W-:Y:S05]  /*0760*/  @!P0 BRA `(.L_x_5) ;  /* 0x00000000000c8947 */ /* 0x000fea0003800000 */
[----:B------:R-:W0:Y:S02]  /*0770*/  LDC.64 R2, c[0x0][0x688] ;  /* 0x0001a200ff027b82 */ /* 0x000e240000000a00 */
[----:B0-----:R1:W5:Y:S01]  /*0780*/  LDG.E R11, desc[UR16][R2.64] ;  /* 0x00000010020b7981 */ /* 0x001362000c1e1900 */
[----:B------:R-:W-:Y:S05]  /*0790*/  BRA `(.L_x_4) ;  /* 0x0000000000047947 */ /* 0x000fea0003800000 */
.L_x_5:
[----:B------:R-:W0:Y:S02]  /*07a0*/  LDC R11, c[0x0][0x680] ;  /* 0x0001a000ff0b7b82 */ /* 0x000e240000000800 */
.L_x_4:
[----:B------:R-:W-:Y:S02]  /*07b0*/  ULDC.64 UR4, c[0x0][0x6a0] ;  /* 0x0001a80000047ab9 */ /* 0x000fe40000000a00 */
[----:B------:R-:W-:-:S04]  /*07c0*/  ISETP.NE.U32.AND P0, PT, RZ, UR4, PT ;  /* 0x00000004ff007c0c */ /* 0x000fc8000bf05070 */
[----:B------:R-:W-:-:S13]  /*07d0*/  ISETP.NE.AND.EX P0, PT, RZ, UR5, PT, P0 ;  /* 0x00000005ff007c0c */ /* 0x000fda000bf05300 */
[----:B------:R-:W-:Y:S05]  /*07e0*/  @!P0 BRA `(.L_x_6) ;  /* 0x00000000001c8947 */ /* 0x000fea0003800000 */
[----:B-12---:R-:W1:Y:S02]  /*07f0*/  LDC.64 R2, c[0x0][0x6a0] ;  /* 0x0001a800ff027b82 */ /* 0x006e640000000a00 */
[----:B-1----:R-:W2:Y:S02]  /*0800*/  LDG.E.64 R2, desc[UR16][R2.64] ;  /* 0x0000001002027981 */ /* 0x002ea4000c1e1b00 */
[----:B--2---:R-:W-:-:S04]  /*0810*/  ISETP.NE.U32.AND P0, PT, R2, RZ, PT ;  /* 0x000000ff0200720c */ /* 0x004fc80003f05070 */
[----:B------:R-:W-:-:S13]  /*0820*/  ISETP.NE.AND.EX P0, PT, R3, RZ, PT, P0 ;  /* 0x000000ff0300720c */ /* 0x000fda0003f05300 */
[----:B------:R-:W-:Y:S05]  /*0830*/  @!P0 BRA `(.L_x_6) ;  /* 0x0000000000088947 */ /* 0x000fea0003800000 */
[----:B------:R1:W5:Y:S01]  /*0840*/  LD.E R10, desc[UR16][R2.64] ;  /* 0x00000010020a7980 */ /* 0x000362000c101900 */
[----:B------:R-:W-:Y:S05]  /*0850*/  BRA `(.L_x_7) ;  /* 0x0000000000207947 */ /* 0x000fea0003800000 */
.L_x_6:
[----:B------:R-:W-:Y:S02]  /*0860*/  ULDC.64 UR4, c[0x0][0x690] ;  /* 0x0001a40000047ab9 */ /* 0x000fe40000000a00 */
[----:B------:R-:W-:-:S04]  /*0870*/  ISETP.NE.U32.AND P0, PT, RZ, UR4, PT ;  /* 0x00000004ff007c0c */ /* 0x000fc8000bf05070 */
[----:B------:R-:W-:-:S13]  /*0880*/  ISETP.NE.AND.EX P0, PT, RZ, UR5, PT, P0 ;  /* 0x00000005ff007c0c */ /* 0x000fda000bf05300 */
[----:B------:R-:W-:Y:S05]  /*0890*/  @!P0 BRA `(.L_x_8) ;  /* 0x00000000000c8947 */ /* 0x000fea0003800000 */
[----:B-12---:R-:W1:Y:S02]  /*08a0*/  LDC.64 R2, c[0x0][0x690] ;  /* 0x0001a400ff027b82 */ /* 0x006e640000000a00 */
[----:B-1----:R4:W5:Y:S01]  /*08b0*/  LDG.E R10, desc[UR16][R2.64] ;  /* 0x00000010020a7981 */ /* 0x002962000c1e1900 */
[----:B------:R-:W-:Y:S05]  /*08c0*/  BRA `(.L_x_7) ;  /* 0x0000000000047947 */ /* 0x000fea0003800000 */
.L_x_8:
[----:B------:R-:W3:Y:S02]  /*08d0*/  LDC R10, c[0x0][0x684] ;  /* 0x0001a100ff0a7b82 */ /* 0x000ee40000000800 */
.L_x_7:
[----:B------:R-:W0:Y:S01]  /*08e0*/  LDC R0, c[0x0][0x75c] ;  /* 0x0001d700ff007b82 */ /* 0x000e220000000800 */
[----:B------:R-:W1:Y:S01]  /*08f0*/  S2R R22, SR_CTAID.Y ;  /* 0x0000000000167919 */ /* 0x000e620000002600 */
[----:B------:R-:W-:Y:S01]  /*0900*/  ULDC UR8, c[0x0][0x604] ;  /* 0x0001810000087ab9 */ /* 0x000fe20000000800 */
[----:B------:R-:W-:Y:S01]  /*0910*/  ISETP.NE.AND P0, PT, R5, 0x2, PT ;  /* 0x000000020500780c */ /* 0x000fe20003f05270 */
[----:B------:R-:W-:Y:S01]  /*0920*/  UIADD3 UR8, UR8, 0x3f, URZ ;  /* 0x0000003f08087890 */ /* 0x000fe2000fffe03f */
[----:B------:R-:W3:Y:S01]  /*0930*/  S2R R16, SR_CTAID.X ;  /* 0x0000000000107919 */ /* 0x000ee20000002500 */
[----:B------:R-:W-:Y:S01]  /*0940*/  IMAD.MOV.U32 R17, RZ, RZ, RZ ;  /* 0x000000ffff117224 */ /* 0x000fe200078e00ff */
[----:B------:R-:W-:Y:S01]  /*0950*/  UMOV UR5, URZ ;  /* 0x0000003f00057c82 */ /* 0x000fe20008000000 */
[----:B------:R-:W-:Y:S01]  /*0960*/  USHF.R.S32.HI UR9, URZ, 0x1f, UR8 ;  /* 0x0000001f3f097899 */ /* 0x000fe20008011408 */
[----:B------:R-:W-:Y:S01]  /*0970*/  UMOV UR4, URZ ;  /* 0x0000003f00047c82 */ /* 0x000fe20008000000 */
[----:B------:R-:W-:-:S02]  /*0980*/  ULDC.64 UR10, c[0x0][0x750] ;  /* 0x0001d400000a7ab9 */ /* 0x000fc40000000a00 */
[----:B------:R-:W-:Y:S01]  /*0990*/  ULEA.HI UR9, UR9, UR8, URZ, 0x6 ;  /* 0x0000000809097291 */ /* 0x000fe2000f8f303f */
[----:B0-----:R-:W-:-:S13]  /*09a0*/  ISETP.NE.AND P3, PT, R0, 0x1, PT ;  /* 0x000000010000780c */ /* 0x001fda0003f65270 */
[----:B------:R-:W3:Y:S01]  /*09b0*/  @P3 LDC R15, c[0x0][0x10] ;  /* 0x00000400ff0f3b82 */ /* 0x000ee20000000800 */
[----:B-12-4-:R-:W-:Y:S02]  /*09c0*/  @P3 IMAD.MOV.U32 R2, RZ, RZ, R22 ;  /* 0x000000ffff023224 */ /* 0x016fe400078e0016 */
[----:B------:R-:W-:Y:S02]  /*09d0*/  @P3 IMAD.MOV.U32 R3, RZ, RZ, RZ ;  /* 0x000000ffff033224 */ /* 0x000fe400078e00ff */
[----:B------:R-:W-:-:S03]  /*09e0*/  @P3 IMAD.MOV.U32 R5, RZ, RZ, RZ ;  /* 0x000000ffff053224 */ /* 0x000fc600078e00ff */
[----:B------:R-:W0:Y:S01]  /*09f0*/  @!P3 LDC R9, c[0x0][0xc] ;  /* 0x00000300ff09bb82 */ /* 0x000e220000000800 */
[----:B------:R-:W-:Y:S01]  /*0a00*/  ULDC UR6, c[0x0][0xc] ;  /* 0x0000030000067ab9 */ /* 0x000fe20000000800 */
[----:B------:R-:W-:Y:S02]  /*0a10*/  ULDC UR7, c[0x0][0x10] ;  /* 0x0000040000077ab9 */ /* 0x000fe40000000800 */
[----:B------:R-:W-:-:S04]  /*0a20*/  UIMAD.WIDE.U32 UR6, UR6, UR7, URZ ;  /* 0x00000007060672a5 */ /* 0x000fc8000f8e003f */
[----:B------:R-:W1:Y:S01]  /*0a30*/  LDC R8, c[0x0][0x14] ;  /* 0x00000500ff087b82 */ /* 0x000e620000000800 */
[----:B---3--:R-:W-:-:S04]  /*0a40*/  @P3 IMAD.WIDE.U32 R2, R16, R15, R2 ;  /* 0x0000000f10023225 */ /* 0x008fc800078e0002 */
[----:B------:R-:W-:Y:S02]  /*0a50*/  @P3 IMAD.IADD R3, R3, 0x1, R5 ;  /* 0x0000000103033824 */ /* 0x000fe400078e0205 */
[----:B0-----:R-:W-:-:S04]  /*0a60*/  @!P3 IMAD.WIDE.U32 R4, R9, R22, R16 ;  /* 0x000000160904b225 */ /* 0x001fc800078e0010 */
[----:B------:R-:W-:Y:S02]  /*0a70*/  @!P3 IMAD.MOV.U32 R2, RZ, RZ, R4 ;  /* 0x000000ffff02b224 */ /* 0x000fe400078e0004 */
[----:B------:R-:W-:Y:S02]  /*0a80*/  @!P3 IMAD.MOV.U32 R3, RZ, RZ, R5 ;  /* 0x000000ffff03b224 */ /* 0x000fe400078e0005 */
[C---:B-1----:R-:W-:Y:S02]  /*0a90*/  IMAD R15, R8.reuse, UR7, RZ ;  /* 0x00000007080f7c24 */ /* 0x042fe4000f8e02ff */
[----:B------:R-:W-:Y:S01]  /*0aa0*/  IMAD.WIDE.U32 R8, R8, UR6, RZ ;  /* 0x0000000608087c25 */ /* 0x000fe2000f8e00ff */
[----:B------:R-:W-:-:S03]  /*0ab0*/  USHF.R.S32.HI UR6, URZ, 0x6, UR9 ;  /* 0x000000063f067899 */ /* 0x000fc60008011409 */
[----:B------:R-:W-:Y:S01]  /*0ac0*/  IMAD.IADD R0, R9, 0x1, R15 ;  /* 0x0000000109007824 */ /* 0x000fe200078e020f */
[----:B------:R-:W-:Y:S08]  /*0ad0*/  @P0 BRA `(.L_x_9) ;  /* 0x0000000000200947 */ /* 0x000ff00003800000 */
[----:B------:R-:W-:Y:S01]  /*0ae0*/  UISETP.GE.U32.AND UP0, UPT, UR6, 0x3, UPT ;  /* 0x000000030600788c */ /* 0x000fe2000bf06070 */
[----:B------:R-:W-:Y:S01]  /*0af0*/  IADD3 R2, P0, R2, R8, RZ ;  /* 0x0000000802027210 */ /* 0x000fe20007f1e0ff */
[----:B------:R-:W-:-:S04]  /*0b00*/  UIMAD.WIDE.U32 UR4, UR6, -0x55555555, URZ ;  /* 0xaaaaaaab060478a5 */ /* 0x000fc8000f8e003f */
[----:B------:R-:W-:Y:S01]  /*0b10*/  USHF.R.U32.HI UR5, URZ, 0x1, UR5 ;  /* 0x000000013f057899 */ /* 0x000fe20008011605 */
[----:B------:R-:W-:Y:S02]  /*0b20*/  IMAD.X R3, R0, 0x1, R3, P0 ;  /* 0x0000000100037824 */ /* 0x000fe400000e0603 */
[----:B------:R-:W-:Y:S02]  /*0b30*/  UMOV UR4, URZ ;  /* 0x0000003f00047c82 */ /* 0x000fe40008000000 */
[----:B------:R-:W-:Y:S02]  /*0b40*/  @UP0 ULOP3.LUT UR4, UR5, 0x1, URZ, 0xc0, !UPT ;  /* 0x0000000105040892 */ /* 0x000fe4000f8ec03f */
[----:B------:R-:W-:-:S12]  /*0b50*/  UIMAD UR5, UR5, -0x3, UR6 ;  /* 0xfffffffd050578a4 */ /* 0x000fd8000f8e0206 */
.L_x_9:
[----:B------:R-:W-:Y:S01]  /*0b60*/  ISETP.GE.U32.AND P0, PT, R2, UR10, PT ;  /* 0x0000000a02007c0c */ /* 0x000fe2000bf06070 */
[----:B------:R-:W-:Y:S01]  /*0b70*/  IMAD.MOV.U32 R6, RZ, RZ, -0x1 ;  /* 0xffffffffff067424 */ /* 0x000fe200078e00ff */
[----:B------:R-:W-:Y:S01]  /*0b80*/  PRMT R15, RZ, 0x7610, R15 ;  /* 0x00007610ff0f7816 */ /* 0x000fe2000000000f */
[----:B------:R-:W-:Y:S01]  /*0b90*/  IMAD.MOV.U32 R5, RZ, RZ, -0x1 ;  /* 0xffffffffff057424 */ /* 0x000fe200078e00ff */
[----:B------:R-:W-:Y:S01]  /*0ba0*/  ISETP.GE.U32.AND.EX P0, PT, R3, UR11, PT, P0 ;  /* 0x0000000b03007c0c */ /* 0x000fe2000bf06100 */
[----:B------:R-:W-:-:S12]  /*0bb0*/  IMAD.MOV.U32 R4, RZ, RZ, -0x1 ;  /* 0xffffffffff047424 */ /* 0x000fd800078e00ff */
[----:B------:R-:W-:Y:S05]  /*0bc0*/  @P0 BRA `(.L_x_10) ;  /* 0x00000004005c0947 */ /* 0x000fea0003800000 */
[----:B------:R-:W0:Y:S01]  /*0bd0*/  LDC.64 R24, c[0x0][0x728] ;  /* 0x0001ca00ff187b82 */ /* 0x000e220000000a00 */
[----:B------:R-:W-:Y:S02]  /*0be0*/  IMAD.MOV.U32 R4, RZ, RZ, R2 ;  /* 0x000000ffff047224 */ /* 0x000fe400078e0002 */
[----:B------:R-:W-:-:S05]  /*0bf0*/  IMAD.MOV.U32 R5, RZ, RZ, R3 ;  /* 0x000000ffff057224 */ /* 0x000fca00078e0003 */
[----:B------:R-:W1:Y:S08]  /*0c00*/  LDC R6, c[0x0][0x730] ;  /* 0x0001cc00ff067b82 */ /* 0x000e700000000800 */
[----:B------:R-:W2:Y:S01]  /*0c10*/  LDC.64 R26, c[0x0][0x720] ;  /* 0x0001c800ff1a7b82 */ /* 0x000ea20000000a00 */
[----:B0-----:R-:W-:-:S04]  /*0c20*/  ISETP.NE.U32.AND P0, PT, R24, RZ, PT ;  /* 0x000000ff1800720c */ /* 0x001fc80003f05070 */
[----:B------:R-:W-:-:S13]  /*0c30*/  ISETP.NE.AND.EX P0, PT, R25, RZ, PT, P0 ;  /* 0x000000ff1900720c */ /* 0x000fda0003f05300 */
[----:B-12---:R-:W-:Y:S05]  /*0c40*/  @!P0 BRA `(.L_x_11) ;  /* 0x0000000000288947 */ /* 0x006fea0003800000 */
[----:B------:R-:W0:Y:S02]  /*0c50*/  LDC R15, c[0x0][0x734] ;  /* 0x0001cd00ff0f7b82 */ /* 0x000e240000000800 */
[----:B0-----:R-:W-:-:S05]  /*0c60*/  IADD3 R15, P0, R2, R15, RZ ;  /* 0x0000000f020f7210 */ /* 0x001fca0007f1e0ff */
[----:B------:R-:W-:-:S04]  /*0c70*/  IMAD.X R23, RZ, RZ, R3, P0 ;  /* 0x000000ffff177224 */ /* 0x000fc800000e0603 */
[----:B------:R-:W-:-:S04]  /*0c80*/  IMAD.WIDE.U32 R4, R23, R24, RZ ;  /* 0x0000001817047225 */ /* 0x000fc800078e00ff */
[----:B------:R-:W-:-:S04]  /*0c90*/  IMAD.WIDE.U32 R18, P0, R15, R25, R4 ;  /* 0x000000190f127225 */ /* 0x000fc80007800004 */
[----:B------:R-:W-:-:S04]  /*0ca0*/  IMAD.WIDE.U32 R4, R15, R24, RZ ;  /* 0x000000180f047225 */ /* 0x000fc800078e00ff */
[----:B------:R-:W-:Y:S01]  /*0cb0*/  IMAD.X R21, RZ, RZ, RZ, P0 ;  /* 0x000000ffff157224 */ /* 0x000fe200000e06ff */
[----:B------:R-:W-:Y:S01]  /*0cc0*/  IADD3 RZ, P0, R5, R18, RZ ;  /* 0x0000001205ff7210 */ /* 0x000fe20007f1e0ff */
[----:B------:R-:W-:-:S04]  /*0cd0*/  IMAD.MOV.U32 R20, RZ, RZ, R19 ;  /* 0x000000ffff147224 */ /* 0x000fc800078e0013 */
[----:B------:R-:W-:-:S08]  /*0ce0*/  IMAD.WIDE.U32.X R4, R23, R25, R20, P0 ;  /* 0x0000001917047225 */ /* 0x000fd000000e0414 */
.L_x_11:
[-CC-:B------:R-:W-:Y:S01]  /*0cf0*/  SHF.R.U64 R33, R4, R6.reuse, R5.reuse ;  /* 0x0000000604217219 */ /* 0x180fe20000001205 */
[----:B------:R-:W0:Y:S01]  /*0d00*/  LDC.64 R28, c[0x0][0x740] ;  /* 0x0001d000ff1c7b82 */ /* 0x000e220000000a00 */
[----:B------:R-:W-:Y:S01]  /*0d10*/  SHF.R.U32.HI R5, RZ, R6, R5 ;  /* 0x00000006ff057219 */ /* 0x000fe20000011605 */
[----:B------:R-:W-:Y:S01]  /*0d20*/  ULDC UR7, c[0x0][0x150] ;  /* 0x0000540000077ab9 */ /* 0x000fe20000000800 */
[----:B------:R-:W-:Y:S02]  /*0d30*/  IADD3 R17, P0, RZ, -R33, RZ ;  /* 0x80000021ff117210 */ /* 0x000fe40007f1e0ff */
[----:B------:R-:W-:-:S03]  /*0d40*/  I2FP.F32.U32 R4, R16 ;  /* 0x0000001000047245 */ /* 0x000fc60000201000 */
[----:B------:R-:W-:Y:S01]  /*0d50*/  IMAD.X R19, RZ, RZ, ~R5, P0 ;  /* 0x000000ffff137224 */ /* 0x000fe200000e0e05 */
[----:B------:R-:W1:Y:S01]  /*0d60*/  LDC R20, c[0x0][0x718] ;  /* 0x0001c600ff147b82 */ /* 0x000e620000000800 */
[----:B------:R-:W-:Y:S01]  /*0d70*/  FMUL R6, R4, UR7 ;  /* 0x0000000704067c20 */ /* 0x000fe20008400000 */
[----:B------:R-:W-:Y:S01]  /*0d80*/  IMAD.WIDE.U32 R4, R17, R26, R2 ;  /* 0x0000001a11047225 */ /* 0x000fe200078e0002 */
[----:B------:R-:W-:-:S03]  /*0d90*/  ULDC UR7, c[0x0][0x154] ;  /* 0x0000550000077ab9 */ /* 0x000fc60000000800 */
[----:B------:R-:W-:Y:S01]  /*0da0*/  IMAD R18, R19, R26, RZ ;  /* 0x0000001a13127224 */ /* 0x000fe200078e02ff */
[----:B------:R-:W2:Y:S01]  /*0db0*/  F2I.U32.TRUNC.NTZ R6, R6 ;  /* 0x0000000600067305 */ /* 0x000ea2000020f000 */
[----:B------:R-:W3:Y:S01]  /*0dc0*/  LDC R15, c[0x0][0x144] ;  /* 0x00005100ff0f7b82 */ /* 0x000ee20000000800 */
[----:B------:R-:W-:Y:S02]  /*0dd0*/  IMAD.MOV.U32 R19, RZ, RZ, -0x1 ;  /* 0xffffffffff137424 */ /* 0x000fe400078e00ff */
[----:B------:R-:W-:-:S04]  /*0de0*/  IMAD R17, R17, R27, R18 ;  /* 0x0000001b11117224 */ /* 0x000fc800078e0212 */
[----:B------:R-:W-:Y:S01]  /*0df0*/  IMAD.IADD R17, R5, 0x1, R17 ;  /* 0x0000000105117824 */ /* 0x000fe200078e0211 */
[----:B------:R-:W4:Y:S01]  /*0e00*/  LDC R26, c[0x0][0x708] ;  /* 0x0001c200ff1a7b82 */ /* 0x000f220000000800 */
[----:B0-----:R-:W-:-:S04]  /*0e10*/  ISETP.NE.U32.AND P0, PT, R28, RZ, PT ;  /* 0x000000ff1c00720c */ /* 0x001fc80003f05070 */
[----:B------:R-:W-:Y:S01]  /*0e20*/  ISETP.NE.AND.EX P0, PT, R29, RZ, PT, P0 ;  /* 0x000000ff1d00720c */ /* 0x000fe20003f05300 */
[----:B--2---:R-:W-:Y:S02]  /*0e30*/  IMAD.MOV R5, RZ, RZ, -R6 ;  /* 0x000000ffff057224 */ /* 0x004fe400078e0a06 */
[----:B------:R-:W0:Y:S01]  /*0e40*/  LDC R18, c[0x0][0x758] ;  /* 0x0001d600ff127b82 */ /* 0x000e220000000800 */
[-CC-:B-1----:R-:W-:Y:S02]  /*0e50*/  SHF.R.U64 R24, R4, R20.reuse, R17.reuse ;  /* 0x0000001404187219 */ /* 0x182fe40000001211 */
[----:B------:R-:W-:Y:S02]  /*0e60*/  SHF.R.U32.HI R17, RZ, R20, R17 ;  /* 0x00000014ff117219 */ /* 0x000fe40000011611 */
[----:B------:R-:W-:-:S03]  /*0e70*/  I2FP.F32.U32 R4, R22 ;  /* 0x0000001600047245 */ /* 0x000fc60000201000 */
[----:B------:R-:W1:Y:S01]  /*0e80*/  LDC R23, c[0x0][0x148] ;  /* 0x00005200ff177b82 */ /* 0x000e620000000800 */
[----:B---3--:R-:W-:Y:S02]  /*0e90*/  IMAD R6, R15, R5, R16 ;  /* 0x000000050f067224 */ /* 0x008fe400078e0210 */
[----:B------:R-:W-:-:S04]  /*0ea0*/  FMUL R5, R4, UR7 ;  /* 0x0000000704057c20 */ /* 0x000fc80008400000 */
[----:B------:R2:W3:Y:S01]  /*0eb0*/  F2I.U32.TRUNC.NTZ R21, R5 ;  /* 0x0000000500157305 */ /* 0x0004e2000020f000 */
[----:B------:R-:W1:Y:S01]  /*0ec0*/  LDC R27, c[0x0][0x700] ;  /* 0x0001c000ff1b7b82 */ /* 0x000e620000000800 */
[-CC-:B----4-:R-:W-:Y:S02]  /*0ed0*/  SHF.R.U64 R35, R24, R26.reuse, R17.reuse ;  /* 0x0000001a18237219 */ /* 0x190fe40000001211 */
[----:B------:R-:W-:Y:S01]  /*0ee0*/  SHF.R.U32.HI R15, RZ, R26, R17 ;  /* 0x0000001aff0f7219 */ /* 0x000fe20000011611 */
[----:B------:R-:W-:-:S04]  /*0ef0*/  IMAD.MOV.U32 R17, RZ, RZ, 0x1 ;  /* 0x00000001ff117424 */ /* 0x000fc800078e00ff */
[----:B------:R-:W4:Y:S01]  /*0f00*/  LDC R30, c[0x0][0x748] ;  /* 0x0001d200ff1e7b82 */ /* 0x000f220000000800 */
[-C--:B0-----:R-:W-:Y:S02]  /*0f10*/  SHF.L.U32 R4, R19, R18.reuse, RZ ;  /* 0x0000001213047219 */ /* 0x081fe400000006ff */
[-CC-:B------:R-:W-:Y:S02]  /*0f20*/  SHF.R.U64 R26, R35, R18.reuse, R15.reuse ;  /* 0x00000012231a7219 */ /* 0x180fe4000000120f */
[----:B------:R-:W-:Y:S02]  /*0f30*/  SHF.R.U32.HI R25, RZ, R18, R15 ;  /* 0x00000012ff197219 */ /* 0x000fe4000001160f */
[----:B------:R-:W-:Y:S01]  /*0f40*/  LOP3.LUT R20, RZ, R4, RZ, 0x33, !PT ;  /* 0x00000004ff147212 */ /* 0x000fe200078e33ff */
[----:B------:R-:W0:Y:S01]  /*0f50*/  LDC R31, c[0x0][0x738] ;  /* 0x0001ce00ff1f7b82 */ /* 0x000e220000000800 */
[----:B------:R-:W-:Y:S01]  /*0f60*/  SHF.L.U32 R15, R17, R18, RZ ;  /* 0x00000012110f7219 */ /* 0x000fe200000006ff */
[----:B------:R-:W-:-:S02]  /*0f70*/  IMAD.MOV.U32 R4, RZ, RZ, R26 ;  /* 0x000000ffff047224 */ /* 0x000fc400078e001a */
[----:B--2---:R-:W-:-:S04]  /*0f80*/  IMAD.MOV.U32 R5, RZ, RZ, R25 ;  /* 0x000000ffff057224 */ /* 0x004fc800078e0019 */
[----:B------:R-:W2:Y:S01]  /*0f90*/  LDC R32, c[0x0][0x710] ;  /* 0x0001c400ff207b82 */ /* 0x000ea20000000800 */
[----:B---3--:R-:W-:Y:S05]  /*0fa0*/  @!P0 BRA `(.L_x_12) ;  /* 0x0000000000288947 */ /* 0x008fea0003800000 */
[----:B------:R-:W3:Y:S02]  /*0fb0*/  LDC R19, c[0x0][0x74c] ;  /* 0x0001d300ff137b82 */ /* 0x000ee40000000800 */
[----:B---3--:R-:W-:-:S05]  /*0fc0*/  IADD3 R19, P0, R26, R19, RZ ;  /* 0x000000131a137210 */ /* 0x008fca0007f1e0ff */
        /* <DEDUP_REMOVED lines=8> */
.L_x_12:
[----:B----4-:R-:W-:Y:S01]  /*1050*/  SHF.R.U64 R4, R4, R30, R5 ;  /* 0x0000001e04047219 */ /* 0x010fe20000001205 */
[----:B-1----:R-:W-:Y:S01]  /*1060*/  VIADD R5, R27, 0xffffffff ;  /* 0xffffffff1b057836 */ /* 0x002fe20000000000 */
[----:B------:R-:W-:Y:S01]  /*1070*/  LOP3.LUT R20, R35, R20, RZ, 0xc0, !PT ;  /* 0x0000001423147212 */ /* 0x000fe200078ec0ff */
[----:B------:R-:W-:Y:S02]  /*1080*/  IMAD.MOV R21, RZ, RZ, -R21 ;  /* 0x000000ffff157224 */ /* 0x000fe400078e0a15 */
[----:B------:R-:W-:Y:S01]  /*1090*/  IMAD.MOV R16, RZ, RZ, -R4 ;  /* 0x000000ffff107224 */ /* 0x000fe200078e0a04 */
[----:B------:R-:W-:Y:S01]  /*10a0*/  LOP3.LUT R5, R24, R5, RZ, 0xc0, !PT ;  /* 0x0000000518057212 */ /* 0x000fe200078ec0ff */
[----:B------:R-:W-:Y:S02]  /*10b0*/  IMAD R15, R15, R4, R20 ;  /* 0x000000040f0f7224 */ /* 0x000fe400078e0214 */
[----:B------:R-:W-:Y:S02]  /*10c0*/  @P3 IMAD R6, R23, R21, R22 ;  /* 0x0000001517063224 */ /* 0x000fe400078e0216 */
[----:B0-----:R-:W-:-:S02]  /*10d0*/  IMAD R4, R16, R31, R26 ;  /* 0x0000001f10047224 */ /* 0x001fc400078e021a */
[----:B--2---:R-:W-:Y:S02]  /*10e0*/  IMAD R6, R15, R32, R6 ;  /* 0x000000200f067224 */ /* 0x004fe400078e0206 */
[----:B------:R-:W-:Y:S02]  /*10f0*/  IMAD R17, R4, R27, R5 ;  /* 0x0000001b04117224 */ /* 0x000fe400078e0205 */
[----:B------:R-:W-:Y:S02]  /*1100*/  IMAD.MOV.U32 R15, RZ, RZ, 0x1 ;  /* 0x00000001ff0f7424 */ /* 0x000fe400078e00ff */
[----:B------:R-:W-:Y:S01]  /*1110*/  IMAD.MOV.U32 R4, RZ, RZ, R33 ;  /* 0x000000ffff047224 */ /* 0x000fe200078e0021 */
[----:B------:R-:W-:Y:S02]  /*1120*/  SEL R5, R17, R6, !P3 ;  /* 0x0000000611057207 */ /* 0x000fe40005800000 */
[----:B------:R-:W-:-:S07]  /*1130*/  SEL R6, R6, R17, !P3 ;  /* 0x0000001106067207 */ /* 0x000fce0005800000 */
.L_x_10:
[----:B------:R-:W-:Y:S05]  /*1140*/  @!P2 BRA `(.L_x_13) ;  /* 0x000000a400bca947 */ /* 0x000fea0003800000 */
[----:B------:R-:W-:-:S13]  /*1150*/  ISETP.GT.U32.AND P0, PT, R34, 0x1, PT ;  /* 0x000000012200780c */ /* 0x000fda0003f04070 */
[----:B------:R-:W-:Y:S05]  /*1160*/  @P0 EXIT ;  /* 0x000000000000094d */ /* 0x000fea0003800000 */
.L_x_14:
[----:B------:R-:W-:-:S08]  /*1170*/  NOP ;  /* 0x0000000000007918 */ /* 0x000fd00000000000 */
[----:B------:R-:W0:Y:S02]  /*1180*/  USETMAXREG.TRY_ALLOC.CTAPOOL UP0, 0xe8 ;  /* 0x000000e8000079c8 */ /* 0x000e240008000600 */
[----:B0-----:R-:W-:-:S13]  /*1190*/  PLOP3.LUT P0, PT, PT, PT, UP0, 0x80, 0x0 ;  /* 0x000000000000781c */ /* 0x001fda0003f0f008 */
[----:B------:R-:W-:Y:S05]  /*11a0*/  @!P0 BRA `(.L_x_14) ;  /* 0xfffffffc00f08947 */ /* 0x000fea000383ffff */
[----:B------:R-:W-:-:S13]  /*11b0*/  LOP3.LUT P0, RZ, R15, 0xff, RZ, 0xc0, !PT ;  /* 0x000000ff0fff7812 */ /* 0x000fda000780c0ff */
[----:B------:R-:W-:Y:S05]  /*11c0*/  @!P0 EXIT ;  /* 0x000000000000894d */ /* 0x000fea0003800000 */
[----:B------:R-:W-:Y:S01]  /*11d0*/  SHF.R.S32.HI R13, RZ, 0x1f, R14 ;  /* 0x0000001fff0d7819 */ /* 0x000fe2000001140e */
[----:B------:R-:W0:Y:S01]  /*11e0*/  S2UR UR8, SR_CgaCtaId ;  /* 0x00000000000879c3 */ /* 0x000e220000008800 */
[-C--:B------:R-:W-:Y:S01]  /*11f0*/  LEA.HI R12, R14, R14.reuse, RZ, 0x1 ;  /* 0x0000000e0e0c7211 */ /* 0x080fe200078f08ff */
[----:B------:R-:W-:Y:S01]  /*1200*/  UIADD3 UR9, UR12, -0x1, URZ ;  /* 0xffffffff0c097890 */ /* 0x000fe2000fffe03f */
[CC--:B------:R-:W-:Y:S01]  /*1210*/  LEA.HI R15, R13.reuse, R14.reuse, RZ, 0x2 ;  /* 0x0000000e0d0f7211 */ /* 0x0c0fe200078f10ff */
[----:B------:R-:W-:Y:S01]  /*1220*/  UMOV UR7, 0x400 ;  /* 0x0000040000077882 */ /* 0x000fe20000000000 */
[----:B------:R-:W-:Y:S01]  /*1230*/  LEA.HI R18, R13, R14, RZ, 0x5 ;  /* 0x0000000e0d127211 */ /* 0x000fe200078f28ff */
[----:B------:R-:W-:Y:S01]  /*1240*/  UISETP.NE.AND UP0, UPT, UR9, URZ, UPT ;  /* 0x0000003f0900728c */ /* 0x000fe2000bf05270 */
[--C-:B------:R-:W-:Y:S01]  /*1250*/  SHF.R.S32.HI R16, RZ, 0x2, R15.reuse ;  /* 0x00000002ff107819 */ /* 0x100fe2000001140f */
[----:B------:R-:W-:Y:S01]  /*1260*/  ULDC UR10, c[0x0][0x284] ;  /* 0x0000a100000a7ab9 */ /* 0x000fe20000000800 */
[----:B------:R-:W-:Y:S01]  /*1270*/  SHF.R.S32.HI R17, RZ, 0x1f, R15 ;  /* 0x0000001fff117819 */ /* 0x000fe2000001140f */
[----:B------:R-:W-:Y:S01]  /*1280*/  USHF.L.U32 UR20, UR6, 0x1, URZ ;  /* 0x0000000106147899 */ /* 0x000fe2000800063f */
[----:B------:R-:W-:-:S02]  /*1290*/  LOP3.LUT R13, R12, 0x3ffffe, RZ, 0xc0, !PT ;  /* 0x003ffffe0c0d7812 */ /* 0x000fc400078ec0ff */
[----:B------:R-:W-:Y:S02]  /*12a0*/  LEA.HI R17, R17, R16, RZ, 0x3 ;  /* 0x0000001011117211 */ /* 0x000fe400078f18ff */
[----:B------:R-:W-:Y:S01]  /*12b0*/  SHF.R.S32.HI R19, RZ, 0x5, R18 ;  /* 0x00000005ff137819 */ /* 0x000fe20000011412 */
[----:B------:R-:W-:Y:S01]  /*12c0*/  IMAD.IADD R13, R14, 0x1, -R13 ;  /* 0x000000010e0d7824 */ /* 0x000fe200078e0a0d */
[----:B------:R-:W-:Y:S02]  /*12d0*/  LOP3.LUT R17, R17, 0xfffffff8, RZ, 0xc0, !PT ;  /* 0xfffffff811117812 */ /* 0x000fe400078ec0ff */
[----:B------:R-:W-:Y:S01]  /*12e0*/  LOP3.LUT R163, R7, 0x1, RZ, 0xfc, !PT ;  /* 0x0000000107a37812 */ /* 0x000fe200078efcff */
[----:B------:R-:W-:Y:S02]  /*12f0*/  IMAD R13, R19, 0x2, R13 ;  /* 0x00000002130d7824 */ /* 0x000fe400078e020d */
[----:B------:R-:W-:Y:S01]  /*1300*/  IMAD.IADD R16, R16, 0x1, -R17 ;  /* 0x0000000110107824 */ /* 0x000fe200078e0a11 */
[----:B------:R-:W-:Y:S01]  /*1310*/  LOP3.LUT R17, R15, 0xfffffffc, RZ, 0xc0, !PT ;  /* 0xfffffffc0f117812 */ /* 0x000fe200078ec0ff */
[----:B0-----:R-:W-:-:S02]  /*1320*/  ULEA UR7, UR8, UR7, 0x18 ;  /* 0x0000000708077291 */ /* 0x001fc4000f8ec03f */
[--C-:B------:R-:W-:Y:S01]  /*1330*/  IMAD R13, R13, 0x8, R16.reuse ;  /* 0x000000080d0d7824 */ /* 0x100fe200078e0210 */
[----:B------:R-:W-:Y:S01]  /*1340*/  USHF.L.U32 UR8, UR9, 0x3, URZ ;  /* 0x0000000309087899 */ /* 0x000fe2000800063f */
[----:B------:R-:W-:Y:S01]  /*1350*/  IMAD.IADD R17, R14, 0x1, -R17 ;  /* 0x000000010e117824 */ /* 0x000fe200078e0a11 */
[----:B------:R-:W-:Y:S01]  /*1360*/  USEL UR9, URZ, 0x1, UP0 ;  /* 0x000000013f097887 */ /* 0x000fe20008000000 */
[C-C-:B------:R-:W-:Y:S01]  /*1370*/  IMAD R12, R19.reuse, 0x10, R16.reuse ;  /* 0x00000010130c7824 */ /* 0x140fe200078e0210 */
[----:B------:R-:W-:Y:S01]  /*1380*/  UIADD3 UR21, UR7, 0x40, URZ ;  /* 0x0000004007157890 */ /* 0x000fe2000fffe03f */
[----:B------:R-:W-:Y:S01]  /*1390*/  IMAD R15, R19, -0x10, -R16 ;  /* 0xfffffff0130f7824 */ /* 0x000fe200078e0a10 */
[----:B------:R-:W-:Y:S01]  /*13a0*/  VIMNMX R16, RZ, UR6, PT ;  /* 0x00000006ff107c48 */ /* 0x000fe2000bfe0100 */
[----:B------:R-:W-:Y:S01]  /*13b0*/  IMAD.SHL.U32 R14, R13, 0x80, RZ ;  /* 0x000000800d0e7824 */ /* 0x000fe200078e00ff */
[----:B------:R-:W-:Y:S01]  /*13c0*/  ULOP3.LUT UR8, UR8, 0x8, URZ, 0xc0, !UPT ;  /* 0x0000000808087892 */ /* 0x000fe2000f8ec03f */
[----:B------:R-:W-:Y:S01]  /*13d0*/  IMAD.U32 R162, RZ, RZ, UR9 ;  /* 0x00000009ffa27e24 */ /* 0x000fe2000f8e00ff */
[----:B------:R-:W-:Y:S01]  /*13e0*/  IADD3 R16, -R16, UR6, RZ ;  /* 0x0000000610107c10 */ /* 0x000fe2000fffe1ff */
[----:B------:R-:W-:Y:S01]  /*13f0*/  VIADD R15, R15, UR10 ;  /* 0x0000000a0f0f7c36 */ /* 0x000fe20008000000 */
[----:B------:R-:W-:Y:S01]  /*1400*/  SHF.R.S32.HI R13, RZ, 0x1f, R12 ;  /* 0x0000001fff0d7819 */ /* 0x000fe2000001140c */
[----:B------:R-:W-:Y:S01]  /*1410*/  ULEA UR12, UR12, UR21, 0x3 ;  /* 0x000000150c0c7291 */ /* 0x000fe2000f8e183f */
[----:B------:R-:W-:Y:S01]  /*1420*/  SHF.R.S32.HI R14, RZ, 0x3, R14 ;  /* 0x00000003ff0e7819 */ /* 0x000fe2000001140e */
[----:B------:R-:W-:-:S02]  /*1430*/  ULOP3.LUT UR22, UR8, 0x8, URZ, 0x3c, !UPT ;  /* 0x0000000808167892 */ /* 0x000fc4000f8e3c3f */
[----:B------:R-:W-:-:S12]  /*1440*/  ULOP3.LUT UR13, UR8, 0x18, URZ, 0x3c, !UPT ;  /* 0x00000018080d7892 */ /* 0x000fd8000f8e3c3f */
.L_x_281:
[----:B------:R-:W-:Y:S01]  /*1450*/  SHF.L.U32 R18, R162, 0x1f, RZ ;  /* 0x0000001fa2127819 */ /* 0x000fe200000006ff */
[----:B------:R-:W-:Y:S01]  /*1460*/  IMAD.MOV.U32 R151, RZ, RZ, RZ ;  /* 0x000000ffff977224 */ /* 0x000fe200078e00ff */
[----:B------:R-:W-:Y:S02]  /*1470*/  ISETP.GE.AND P1, PT, R16, 0x1, PT ;  /* 0x000000011000780c */ /* 0x000fe40003f26270 */
[----:B------:R-:W0:Y:S02]  /*1480*/  SYNCS.PHASECHK.TRANS64.TRYWAIT P0, [UR12+-0x8], R18 ;  /* 0xfffff812ff0075a7 */ /* 0x000e24000800014c */
[----:B0123-5:R-:W-:Y:S09]  /*1490*/  @!P0 BRA `(.L_x_15) ;  /* 0x000000b000fc8947 */ /* 0x02fff20003800000 */
.L_x_302:
[----:B------:R-:W-:Y:S02]  /*14a0*/  CS2R R24, SRZ ;  /* 0x0000000000187805 */ /* 0x000fe4000001ff00 */
[----:B------:R-:W-:Y:S02]  /*14b0*/  CS2R R26, SRZ ;  /* 0x00000000001a7805 */ /* 0x000fe4000001ff00 */
[----:B------:R-:W-:Y:S02]  /*14c0*/  CS2R R28, SRZ ;  /* 0x00000000001c7805 */ /* 0x000fe4000001ff00 */
[----:B------:R-:W-:Y:S02]  /*14d0*/  CS2R R30, SRZ ;  /* 0x00000000001e7805 */ /* 0x000fe4000001ff00 */
[----:B------:R-:W-:Y:S02]  /*14e0*/  CS2R R32, SRZ ;  /* 0x0000000000207805 */ /* 0x000fe4000001ff00 */
[----:B------:R-:W-:-:S02]  /*14f0*/  CS2R R34, SRZ ;  /* 0x0000000000227805 */ /* 0x000fc4000001ff00 */
        /* <DEDUP_REMOVED lines=56> */
[----:B------:R-:W-:Y:S01]  /*1880*/  CS2R R148, SRZ ;  /* 0x0000000000947805 */ /* 0x000fe2000001ff00 */
[----:B------:R-:W-:Y:S01]  /*1890*/  IMAD.MOV.U32 R150, RZ, RZ, RZ ;  /* 0x000000ffff967224 */ /* 0x000fe200078e00ff */
[----:B------:R-:W-:Y:S06]  /*18a0*/  @!P1 BRA `(.L_x_16) ;  /* 0x00000004002c9947 */ /* 0x000fec0003800000 */
[----:B0-----:R-:W-:Y:S01]  /*18b0*/  IMAD.MOV.U32 R18, RZ, RZ, R16 ;  /* 0x000000ffff127224 */ /* 0x001fe200078e0010 */
[----:B------:R-:W-:Y:S01]  /*18c0*/  UPLOP3.LUT UP0, UPT, UPT, UPT, UPT, 0x40, 0x0 ;  /* 0x000000000000789c */ /* 0x000fe20003f0e870 */
[----:B------:R-:W-:Y:S01]  /*18d0*/  IMAD.U32 R22, RZ, RZ, UR4 ;  /* 0x00000004ff167e24 */ /* 0x000fe2000f8e00ff */
[----:B------:R-:W-:Y:S01]  /*18e0*/  UMOV UR14, UR5 ;  /* 0x00000005000e7c82 */ /* 0x000fe20008000000 */
[----:B------:R-:W-:-:S08]  /*18f0*/  UMOV UR15, UR5 ;  /* 0x00000005000f7c82 */ /* 0x000fd00008000000 */
.L_x_23:
[----:B------:R-:W-:-:S13]  /*1900*/  ISETP.NE.AND P1, PT, R163, 0x3, PT ;  /* 0x00000003a300780c */ /* 0x000fda0003f25270 */
[----:B01----:R-:W-:Y:S05]  /*1910*/  @!P1 BRA `(.L_x_17) ;  /* 0x0000000000049947 */ /* 0x003fea0003800000 */
[----:B------:R-:W-:Y:S01]  /*1920*/  BPT.TRAP 0x1 ;  /* 0x000000040000795c */ /* 0x000fe20000300000 */
.L_x_17:
[----:B------:R-:W-:Y:S01]  /*1930*/  ULEA UR8, UR14, UR7, 0x3 ;  /* 0x000000070e087291 */ /* 0x000fe2000f8e183f */
[----:B------:R-:W-:-:S08]  /*1940*/  SHF.L.U32 R19, R22, 0x1f, RZ ;  /* 0x0000001f16137819 */ /* 0x000fd000000006ff */
[----:B------:R0:W1:Y:S01]  /*1950*/  SYNCS.PHASECHK.TRANS64.TRYWAIT P0, [UR8], R19 ;  /* 0x00000013ff0075a7 */ /* 0x0000620008000148 */
[----:B------:R-:W-:Y:S05]  /*1960*/  @!P1 BRA `(.L_x_18) ;  /* 0x0000000000049947 */ /* 0x000fea0003800000 */
[----:B------:R-:W-:Y:S01]  /*1970*/  BPT.TRAP 0x1 ;  /* 0x000000040000795c */ /* 0x000fe20000300000 */
.L_x_18:
[----:B------:R-:W-:-:S04]  /*1980*/  IMAD.U32 R21, RZ, RZ, UR14 ;  /* 0x0000000eff157e24 */ /* 0x000fc8000f8e00ff */
[----:B------:R-:W-:Y:S01]  /*1990*/  IMAD R152, R21, 0x400, R14 ;  /* 0x0000040015987824 */ /* 0x000fe200078e020e */
[----:B-1----:R-:W-:Y:S06]  /*19a0*/  @P0 BRA `(.L_x_19) ;  /* 0x0000000000080947 */ /* 0x002fec0003800000 */
[----:B------:R-:W1:Y:S02]  /*19b0*/  SYNCS.PHASECHK.TRANS64.TRYWAIT P0, [UR8], R19 ;  /* 0x00000013ff0075a7 */ /* 0x000e640008000148 */
[----:B-1----:R-:W-:Y:S05]  /*19c0*/  @!P0 BRA `(.L_x_20) ;  /* 0x000000ac00c88947 */ /* 0x002fea0003800000 */
.L_x_19:
[----:B------:R-:W2:Y:S01]  /*19d0*/  LDS.128 R152, [R152+UR7+0x36100] ;  /* 0x0361000798987984 */ /* 0x000ea20008000c00 */
[----:B------:R-:W-:Y:S02]  /*19e0*/  UIADD3 UR8, UR7, 0x100, URZ ;  /* 0x0000010007087890 */ /* 0x000fe4000fffe03f */
[----:B------:R-:W-:Y:S02]  /*19f0*/  UIADD3 UR9, UR7, 0x6100, URZ ;  /* 0x0000610007097890 */ /* 0x000fe4000fffe03f */
[----:B------:R-:W-:Y:S02]  /*1a00*/  USHF.R.U32.HI UR8, URZ, 0x4, UR8 ;  /* 0x000000043f087899 */ /* 0x000fe40008011608 */
[----:B------:R-:W-:Y:S02]  /*1a10*/  USHF.R.U32.HI UR9, URZ, 0x4, UR9 ;  /* 0x000000043f097899 */ /* 0x000fe40008011609 */
[----:B------:R-:W-:Y:S02]  /*1a20*/  ULOP3.LUT UR8, UR8, 0x3fff, URZ, 0xc0, !UPT ;  /* 0x00003fff08087892 */ /* 0x000fe4000f8ec03f */
[----:B------:R-:W-:-:S02]  /*1a30*/  ULOP3.LUT UR9, UR9, 0x3fff, URZ, 0xc0, !UPT ;  /* 0x00003fff09097892 */ /* 0x000fc4000f8ec03f */
[----:B------:R-:W-:Y:S02]  /*1a40*/  ULOP3.LUT UR8, UR8, 0x10000, URZ, 0xfc, !UPT ;  /* 0x0001000008087892 */ /* 0x000fe4000f8efc3f */
[----:B------:R-:W-:Y:S02]  /*1a50*/  ULOP3.LUT UR9, UR9, 0x10000, URZ, 0xfc, !UPT ;  /* 0x0001000009097892 */ /* 0x000fe4000f8efc3f */
[----:B------:R-:W-:Y:S02]  /*1a60*/  ULEA UR18, UR14, UR8, 0x9 ;  /* 0x000000080e127291 */ /* 0x000fe4000f8e483f */
[----:B------:R-:W-:Y:S01]  /*1a70*/  ULEA UR19, UR14, UR9, 0xc ;  /* 0x000000090e137291 */ /* 0x000fe2000f8e603f */
[----:B------:R-:W-:Y:S02]  /*1a80*/  UMOV UR11, 0x40000040 ;  /* 0x40000040000b7882 */ /* 0x000fe40000000000 */
[----:B------:R-:W-:Y:S02]  /*1a90*/  UMOV UR9, 0x40000040 ;  /* 0x4000004000097882 */ /* 0x000fe40000000000 */
[----:B------:R-:W-:-:S02]  /*1aa0*/  UMOV UR8, UR18 ;  /* 0x0000001200087c82 */ /* 0x000fc40008000000 */
[----:B------:R-:W-:Y:S01]  /*1ab0*/  UMOV UR10, UR19 ;  /* 0x00000013000a7c82 */ /* 0x000fe20008000000 */
[----:B--2---:R-:W-:-:S06]  /*1ac0*/  WARPGROUP.ARRIVE ;  /* 0x00000000000079c5 */ /* 0x004fcc0000000000 */
[----:B------:R-:W-:Y:S01]  /*1ad0*/  HGMMA.SP.64x256x32.F32.BF16 R24, gdesc[UR8], R24, UP0, R152, 0x0 ;  /* 0x0be09800081879f0 */ /* 0x000fe2000bf01a18 */
[----:B------:R-:W-:Y:S02]  /*1ae0*/  UIADD3 UR8, UR18, 0x2, URZ ;  /* 0x0000000212087890 */ /* 0x000fe4000fffe03f */
[----:B------:R-:W-:Y:S01]  /*1af0*/  UIADD3 UR10, UR19, 0x4, URZ ;  /* 0x00000004130a7890 */ /* 0x000fe2000fffe03f */
[----:B------:R-:W-:Y:S01]  /*1b00*/  UMOV UR9, 0x40000040 ;  /* 0x4000004000097882 */ /* 0x000fe20000000000 */
[----:B------:R-:W-:-:S15]  /*1b10*/  UMOV UR11, 0x40000040 ;  /* 0x40000040000b7882 */ /* 0x000fde0000000000 */
[----:B------:R-:W-:-:S12]  /*1b20*/  NOP ;  /* 0x0000000000007918 */ /* 0x000fd80000000000 */
[----:B------:R-:W-:Y:S01]  /*1b30*/  HGMMA.SP.64x256x32.F32.BF16 R24, gdesc[UR8], R24, R153, 0x0 ;  /* 0x0be09900081879f0 */ /* 0x000fe20008701a18 */
        /* <DEDUP_REMOVED lines=11> */
[----:B------:R-:W-:Y:S03]  /*1bf0*/  HGMMA.SP.64x256x32.F32.BF16 R24, gdesc[UR8], R24, R155, 0x0, gsb0 ;  /* 0x0be09b00081879f0 */ /* 0x000fe60008001a18 */
[----:B------:R-:W-:Y:S02]  /*1c00*/  WARPGROUP.DEPBAR.LE gsb0, 0x0 ;  /* 0x00008000000079c5 */ /* 0x000fe40000010000 */
[----:B------:R-:W-:Y:S05]  /*1c10*/  @!P1 BRA `(.L_x_21) ;  /* 0x0000000000049947 */ /* 0x000fea0003800000 */
[----:B------:R-:W-:Y:S01]  /*1c20*/  BPT.TRAP 0x1 ;  /* 0x000000040000795c */ /* 0x000fe20000300000 */
.L_x_21:
[----:B------:R-:W-:Y:S01]  /*1c30*/  ULEA UR8, UR15, UR7, 0x3 ;  /* 0x000000070f087291 */ /* 0x000fe2000f8e183f */
[----:B------:R-:W-:-:S03]  /*1c40*/  ISETP.GT.U32.AND P0, PT, R7, 0x1, PT ;  /* 0x000000010700780c */ /* 0x000fc60003f04070 */
[----:B------:R-:W-:-:S04]  /*1c50*/  UIADD3 UR8, UR8, 0x18, URZ ;  /* 0x0000001808087890 */ /* 0x000fc8000fffe03f */
[----:B------:R-:W-:-:S09]  /*1c60*/  UPRMT UR8, URZ, 0x654, UR8 ;  /* 0x000006543f087896 */ /* 0x000fd20008000008 */
[----:B------:R-:W-:Y:S01]  /*1c70*/  SYNCS.ARRIVE.TRANS64.RED.A1T0 RZ, [UR8], RZ ;  /* 0x000000ffffff79a7 */ /* 0x000fe20008100408 */
[----:B------:R-:W-:Y:S05]  /*1c80*/  @P0 BRA `(.L_x_22) ;  /* 0x0000000000040947 */ /* 0x000fea0003800000 */
[----:B------:R-:W-:Y:S01]  /*1c90*/  BPT.TRAP 0x1 ;  /* 0x000000040000795c */ /* 0x000fe20000300000 */
.L_x_22:
[----:B------:R-:W-:Y:S01]  /*1ca0*/  UIADD3 UR14, UR14, 0x1, URZ ;  /* 0x000000010e0e7890 */ /* 0x000fe2000fffe03f */
[C---:B------:R-:W-:Y:S01]  /*1cb0*/  ISETP.GT.AND P0, PT, R18.reuse, 0x1, PT ;  /* 0x000000011200780c */ /* 0x040fe20003f04270 */
[----:B------:R-:W-:Y:S01]  /*1cc0*/  UIADD3 UR15, UR15, 0x1, URZ ;  /* 0x000000010f0f7890 */ /* 0x000fe2000fffe03f */
[----:B------:R-:W-:Y:S01]  /*1cd0*/  VIADD R18, R18, 0xffffffff ;  /* 0xffffffff12127836 */ /* 0x000fe20000000000 */
[----:B------:R-:W-:Y:S02]  /*1ce0*/  UISETP.NE.AND UP0, UPT, UR14, 0x3, UPT ;  /* 0x000000030e00788c */ /* 0x000fe4000bf05270 */
[----:B------:R-:W-:Y:S02]  /*1cf0*/  UISETP.NE.AND UP1, UPT, UR15, 0x3, UPT ;  /* 0x000000030f00788c */ /* 0x000fe4000bf25270 */
[----:B------:R-:W-:Y:S02]  /*1d00*/  USEL UR8, URZ, 0x1, UP0 ;  /* 0x000000013f087887 */ /* 0x000fe40008000000 */
[----:B------:R-:W-:-:S02]  /*1d10*/  USEL UR14, UR14, URZ, UP0 ;  /* 0x0000003f0e0e7287 */ /* 0x000fc40008000000 */
[----:B------:R-:W-:Y:S02]  /*1d20*/  USEL UR15, UR15, URZ, UP1 ;  /* 0x0000003f0f0f7287 */ /* 0x000fe40008800000 */
[----:B------:R-:W-:Y:S01]  /*1d30*/  UPLOP3.LUT UP0, UPT, UPT, UPT, UPT, 0x80, 0x0 ;  /* 0x000000000000789c */ /* 0x000fe20003f0f070 */
[----:B------:R-:W-:Y:S01]  /*1d40*/  LOP3.LUT R22, R22, UR8, RZ, 0x3c, !PT ;  /* 0x0000000816167c12 */ /* 0x000fe2000f8e3cff */
[----:B------:R-:W-:Y:S09]  /*1d50*/  @P0 BRA `(.L_x_23) ;  /* 0xfffffff800e80947 */ /* 0x000ff2000383ffff */
.L_x_16:
[----:B01----:R-:W-:Y:S01]  /*1d60*/  IMAD.U32 R19, RZ, RZ, UR22 ;  /* 0x00000016ff137e24 */ /* 0x003fe2000f8e00ff */
[----:B------:R-:W-:Y:S01]  /*1d70*/  SHF.L.U32 R18, R162, 0x1f, RZ ;  /* 0x0000001fa2127819 */ /* 0x000fe200000006ff */
[----:B------:R-:W-:Y:S01]  /*1d80*/  UIADD3 UR5, UR5, UR20, URZ ;  /* 0x0000001405057290 */ /* 0x000fe2000fffe03f */
[----:B------:R-:W0:Y:S01]  /*1d90*/  LDC R22, c[0x0][0x288] ;  /* 0x0000a200ff167b82 */ /* 0x000e220000000800 */
[----:B------:R-:W-:Y:S01]  /*1da0*/  UISETP.GE.U32.AND UP1, UPT, UR20, 0x3, UPT ;  /* 0x000000031400788c */ /* 0x000fe2000bf26070 */
[----:B------:R-:W-:Y:S01]  /*1db0*/  SHF.R.S32.HI R152, RZ, 0x1f, R4 ;  /* 0x0000001fff987819 */ /* 0x000fe20000011404 */
[----:B------:R-:W-:Y:S02]  /*1dc0*/  UISETP.GT.U32.AND UP0, UPT, UR5, 0x2, UPT ;  /* 0x000000020500788c */ /* 0x000fe4000bf04070 */
[----:B------:R-:W-:Y:S02]  /*1dd0*/  UIMAD.WIDE.U32 UR8, UR5, -0x55555555, URZ ;  /* 0xaaaaaaab050878a5 */ /* 0x000fe4000f8e003f */
[----:B------:R-:W-:Y:S01]  /*1de0*/  UISETP.LT.U32.AND UP0, UPT, UR20, 0x3, UP0 ;  /* 0x000000031400788c */ /* 0x000fe20008701070 */
[----:B------:R1:W-:Y:S01]  /*1df0*/  SYNCS.ARRIVE.TRANS64.A1T0 RZ, [R19+UR21], RZ ;  /* 0x000000ff13ff79a7 */ /* 0x0003e20008100015 */
[----:B------:R-:W-:-:S02]  /*1e00*/  WARPGROUP.DEPBAR.LE gsb0, 0x0 ;  /* 0x00008000000079c5 */ /* 0x000fc40000010000 */
[----:B------:R-:W-:Y:S02]  /*1e10*/  USEL UR10, URZ, 0x1, !UP0 ;  /* 0x000000013f0a7887 */ /* 0x000fe4000c000000 */
[----:B------:R-:W-:Y:S02]  /*1e20*/  USHF.R.U32.HI UR8, URZ, 0x1, UR9 ;  /* 0x000000013f087899 */ /* 0x000fe40008011609 */
[----:B------:R-:W-:Y:S01]  /*1e30*/  ULOP3.LUT UR4, UR4, UR10, URZ, 0x3c, !UPT ;  /* 0x0000000a04047292 */ /* 0x000fe2000f8e3c3f */
[----:B------:R-:W2:Y:S01]  /*1e40*/  SYNCS.PHASECHK.TRANS64.TRYWAIT P0, [UR12+0x8], R18 ;  /* 0x00000812ff0075a7 */ /* 0x000ea2000800014c */
[----:B------:R-:W-:Y:S02]  /*1e50*/  UIMAD UR5, UR8, -0x3, UR5 ;  /* 0xfffffffd080578a4 */ /* 0x000fe4000f8e0205 */
[----:B------:R-:W-:Y:S01]  /*1e60*/  @UP1 ULOP3.LUT UR4, UR4, 0x1, UR8, 0x78, !UPT ;  /* 0x0000000104041892 */ /* 0x000fe2000f8e7808 */
[----:B012---:R-:W-:Y:S11]  /*1e70*/  @!P0 BRA `(.L_x_24) ;  /* 0x000000a800b48947 */ /* 0x007ff60003800000 */
.L_x_303:
[----:B------:R-:W-:Y:S01]  /*1e80*/  ULDC.64 UR8, c[0x0][0x6d0] ;  /* 0x0001b40000087ab9 */ /* 0x000fe20000000a00 */
[----:B------:R-:W-:Y:S02]  /*1e90*/  IMAD.SHL.U32 R156, R6, 0x40, RZ ;  /* 0x00000040069c7824 */ /* 0x000fe400078e00ff */
[----:B0-----:R-:W-:Y:S02]  /*1ea0*/  IMAD R19, R152, UR8, RZ ;  /* 0x0000000898137c24 */ /* 0x001fe4000f8e02ff */
[----:B------:R-:W-:Y:S01]  /*1eb0*/  IMAD.WIDE.U32 R20, R4, UR8, R12 ;  /* 0x0000000804147c25 */ /* 0x000fe2000f8e000c */
[----:B------:R-:W-:Y:S01]  /*1ec0*/  ULDC UR8, c[0x0][0x284] ;  /* 0x0000a10000087ab9 */ /* 0x000fe20000000800 */
[----:B------:R-:W-:Y:S02]  /*1ed0*/  SHF.R.S32.HI R157, RZ, 0x1f, R156 ;  /* 0x0000001fff9d7819 */ /* 0x000fe4000001149c */
[----:B------:R-:W-:Y:S01]  /*1ee0*/  IMAD.SHL.U32 R23, R5, 0x100, RZ ;  /* 0x0000010005177824 */ /* 0x000fe200078e00ff */
[----:B------:R-:W-:Y:S01]  /*1ef0*/  ISETP.GE.AND P0, PT, R156, UR8, PT ;  /* 0x000000089c007c0c */ /* 0x000fe2000bf06270 */
[----:B------:R-:W-:Y:S01]  /*1f00*/  IMAD R153, R4, UR9, R19 ;  /* 0x0000000904997c24 */ /* 0x000fe2000f8e0213 */
[----:B------:R-:W-:Y:S01]  /*1f10*/  IADD3 R20, P1, R156, R20, RZ ;  /* 0x000000149c147210 */ /* 0x000fe20007f3e0ff */
[----:B------:R-:W-:Y:S01]  /*1f20*/  IMAD.WIDE R18, R17, 0x2, RZ ;  /* 0x0000000211127825 */ /* 0x000fe200078e02ff */
[----:B------:R-:W-:-:S02]  /*1f30*/  ISETP.GE.OR P0, PT, R23, R22, P0 ;  /* 0x000000161700720c */ /* 0x000fc40000706670 */
[----:B------:R-:W-:Y:S01]  /*1f40*/  IADD3.X R21, R157, R21, R153, P1, !PT ;  /* 0x000000159d157210 */ /* 0x000fe20000ffe499 */
[----:B------:R-:W-:Y:S02]  /*1f50*/  IMAD R6, R17, -0x2, R22 ;  /* 0xfffffffe11067824 */ /* 0x000fe400078e0216 */
[----:B------:R-:W-:-:S04]  /*1f60*/  IMAD.WIDE R166, R5, 0x100, R18 ;  /* 0x0000010005a67825 */ /* 0x000fc800078e0212 */
[----:B------:R-:W-:-:S04]  /*1f70*/  IMAD.IADD R5, R6, 0x1, -R23 ;  /* 0x0000000106057824 */ /* 0x000fc800078e0a17 */
[----:B------:R-:W-:Y:S05]  /*1f80*/  @P0 BRA `(.L_x_25) ;  /* 0x00000090008c0947 */ /* 0x000fea0003800000 */
[----:B------:R-:W0:Y:S01]  /*1f90*/  LDC.64 R18, c[0x0][0x6c8] ;  /* 0x0001b200ff127b82 */ /* 0x000e220000000a00 */
[----:B-----5:R-:W-:Y:S01]  /*1fa0*/  FSETP.NEU.AND P0, PT, R10, RZ, PT ;  /* 0x000000ff0a00720b */ /* 0x020fe20003f0d000 */
[----:B------:R-:W-:Y:S01]  /*1fb0*/  IMAD.IADD R164, R15, 0x1, -R156 ;  /* 0x000000010fa47824 */ /* 0x000fe200078e0a9c */
[----:B------:R-:W-:Y:S01]  /*1fc0*/  ISETP.GT.AND P1, PT, R5, RZ, PT ;  /* 0x000000ff0500720c */ /* 0x000fe20003f24270 */
[----:B------:R-:W-:Y:S03]  /*1fd0*/  BSSY B0, `(.L_x_25) ;  /* 0x000091e000007945 */ /* 0x000fe60003800000 */
[----:B------:R-:W-:Y:S01]  /*1fe0*/  ISETP.GT.AND P5, PT, R164, RZ, P1 ;  /* 0x000000ffa400720c */ /* 0x000fe20000fa4270 */
[-C--:B0-----:R-:W-:Y:S02]  /*1ff0*/  IMAD R6, R167, R18.reuse, RZ ;  /* 0x00000012a7067224 */ /* 0x081fe400078e02ff */
[----:B------:R-:W-:-:S04]  /*2000*/  IMAD.WIDE.U32 R168, R166, R18, R20 ;  /* 0x00000012a6a87225 */ /* 0x000fc800078e0014 */
[----:B------:R-:W-:-:S04]  /*2010*/  IMAD R21, R166, R19, R6 ;  /* 0x00000013a6157224 */ /* 0x000fc800078e0206 */
[----:B------:R-:W-:Y:S01]  /*2020*/  IMAD.IADD R159, R169, 0x1, R21 ;  /* 0x00000001a99f7824 */ /* 0x000fe200078e0215 */
[----:B------:R-:W-:Y:S06]  /*2030*/  @!P0 BRA `(.L_x_26) ;  /* 0x0000006400608947 */ /* 0x000fec0003800000 */
[----:B------:R-:W-:Y:S01]  /*2040*/  ULDC.64 UR8, c[0x0][0x6b8] ;  /* 0x0001ae0000087ab9 */ /* 0x000fe20000000a00 */
[----:B------:R-:W-:Y:S01]  /*2050*/  ULDC.64 UR14, c[0x0][0x6b0] ;  /* 0x0001ac00000e7ab9 */ /* 0x000fe20000000a00 */
[----:B------:R-:W-:Y:S01]  /*2060*/  IMAD.WIDE.U32 R20, R4, UR8, R12 ;  /* 0x0000000804147c25 */ /* 0x000fe2000f8e000c */
[----:B------:R-:W-:Y:S01]  /*2070*/  ULDC.64 UR18, c[0x0][0x6a8] ;  /* 0x0001aa0000127ab9 */ /* 0x000fe20000000a00 */
[----:B------:R-:W0:Y:S01]  /*2080*/  LDC.64 R160, c[0x0][0x6b0] ;  /* 0x0001ac00ffa07b82 */ /* 0x000e220000000a00 */
[----:B------:R-:W-:Y:S01]  /*2090*/  ULDC.64 UR10, c[0x0][0x6c0] ;  /* 0x0001b000000a7ab9 */ /* 0x000fe20000000a00 */
[----:B------:R-:W-:Y:S01]  /*20a0*/  IMAD R23, R152, UR8, RZ ;  /* 0x0000000898177c24 */ /* 0x000fe2000f8e02ff */
[----:B------:R-:W-:-:S03]  /*20b0*/  IADD3 R152, P0, R156, R20, RZ ;  /* 0x000000149c987210 */ /* 0x000fc60007f1e0ff */
[----:B------:R-:W-:Y:S02]  /*20c0*/  IMAD R171, R4, UR9, R23 ;  /* 0x0000000904ab7c24 */ /* 0x000fe4000f8e0217 */
[----:B------:R-:W-:-:S03]  /*20d0*/  IMAD R23, R167, UR14, RZ ;  /* 0x0000000ea7177c24 */ /* 0x000fc6000f8e02ff */
[----:B------:R-:W-:Y:S01]  /*20e0*/  IADD3.X R153, R157, R21, R171, P0, !PT ;  /* 0x000000159d997210 */ /* 0x000fe200007fe4ab */
[C---:B------:R-:W-:Y:S02]  /*20f0*/  IMAD R173, R166.reuse, UR15, R23 ;  /* 0x0000000fa6ad7c24 */ /* 0x040fe4000f8e0217 */
[----:B------:R-:W-:-:S04]  /*2100*/  IMAD.WIDE.U32 R20, R166, UR14, R152 ;  /* 0x0000000ea6147c25 */ /* 0x000fc8000f8e0098 */
[----:B------:R-:W-:Y:S01]  /*2110*/  IMAD.IADD R21, R21, 0x1, R173 ;  /* 0x0000000115157824 */ /* 0x000fe200078e02ad */
[----:B------:R-:W-:-:S04]  /*2120*/  LEA R22, P0, R20, UR18, 0x2 ;  /* 0x0000001214167c11 */ /* 0x000fc8000f8010ff */
[----:B------:R-:W-:-:S05]  /*2130*/  LEA.HI.X R23, R20, UR19, R21, 0x2, P0 ;  /* 0x0000001314177c11 */ /* 0x000fca00080f1415 */
[----:B------:R-:W2:Y:S01]  /*2140*/  @P5 LDG.E.LTC128B R165, desc[UR16][R22.64] ;  /* 0x0000001016a55981 */ /* 0x000ea2000c1e1920 */
[----:B------:R-:W-:Y:S01]  /*2150*/  IMAD.WIDE.U32 R154, R166, UR14, R156 ;  /* 0x0000000ea69a7c25 */ /* 0x000fe2000f8e009c */
[----:B------:R-:W-:Y:S01]  /*2160*/  LEA R20, P0, R168, UR10, 0x2 ;  /* 0x0000000aa8147c11 */ /* 0x000fe2000f8010ff */
[----:B------:R-:W-:Y:S02]  /*2170*/  BSSY B1, `(.L_x_27) ;  /* 0x0000016000017945 */ /* 0x000fe40003800000 */
[----:B0-----:R-:W-:Y:S01]  /*2180*/  IMAD.WIDE.U32 R166, R166, UR14, R160 ;  /* 0x0000000ea6a67c25 */ /* 0x001fe2000f8e00a0 */
[----:B------:R-:W-:Y:S02]  /*2190*/  IADD3 R158, P2, R12, R154, RZ ;  /* 0x0000009a0c9e7210 */ /* 0x000fe40007f5e0ff */
[----:B------:R-:W-:Y:S02]  /*21a0*/  LEA.HI.X R21, R168, UR11, R159, 0x2, P0 ;  /* 0x0000000ba8157c11 */ /* 0x000fe400080f149f */
[----:B------:R-:W-:-:S02]  /*21b0*/  ISETP.GT.AND P0, PT, R5, 0x1, PT ;  /* 0x000000010500780c */ /* 0x000fc40003f04270 */
[----:B------:R-:W-:Y:S01]  /*21c0*/  IADD3.X R159, R13, R173, R155, P2, !PT ;  /* 0x000000ad0d9f7210 */ /* 0x000fe200017fe49b */
[----:B------:R-:W-:Y:S01]  /*21d0*/  IMAD.IADD R173, R173, 0x1, R167 ;  /* 0x00000001adad7824 */ /* 0x000fe200078e02a7 */
[----:B------:R-:W-:Y:S02]  /*21e0*/  ISETP.GT.AND P2, PT, R164, RZ, P0 ;  /* 0x000000ffa400720c */ /* 0x000fe40000744270 */
[----:B------:R-:W-:Y:S01]  /*21f0*/  IADD3 R6, P6, R152, R166, RZ ;  /* 0x000000a698067210 */ /* 0x000fe20007fde0ff */
[----:B------:R-:W-:Y:S01]  /*2200*/  IMAD.WIDE.U32 R158, R4, UR8, R158 ;  /* 0x00000008049e7c25 */ /* 0x000fe2000f8e009e */
[----:B------:R-:W-:-:S03]  /*2210*/  LEA R152, P4, R18, R20, 0x2 ;  /* 0x0000001412987211 */ /* 0x000fc600078810ff */
[----:B------:R-:W-:Y:S02]  /*2220*/  IMAD.IADD R155, R171, 0x1, R159 ;  /* 0x00000001ab9b7824 */ /* 0x000fe400078e029f */
[----:B--2---:R-:W-:-:S04]  /*2230*/  FMUL R169, R165, R10 ;  /* 0x0000000aa5a97220 */ /* 0x004fc80000400000 */
[----:B------:R-:W-:Y:S01]  /*2240*/  FFMA R175, R24, R11, R169 ;  /* 0x0000000b18af7223 */ /* 0x000fe200000000a9 */
[----:B------:R-:W-:Y:S01]  /*2250*/  IMAD.X R169, R173, 0x1, R153, P6 ;  /* 0x00000001ada97824 */ /* 0x000fe200030e0699 */
[----:B------:R-:W-:-:S03]  /*2260*/  LEA R160, P6, R158, UR18, 0x2 ;  /* 0x000000129ea07c11 */ /* 0x000fc6000f8c10ff */
[----:B------:R0:W-:Y:S01]  /*2270*/  @P5 STG.E desc[UR16][R20.64], R175 ;  /* 0x000000af14005986 */ /* 0x0001e2000c101910 */
[----:B------:R-:W-:Y:S02]  /*2280*/  LEA R154, P5, R6, UR18, 0x2 ;  /* 0x00000012069a7c11 */ /* 0x000fe4000f8a10ff */
[----:B------:R-:W-:Y:S02]  /*2290*/  LEA.HI.X R161, R158, UR19, R155, 0x2, P6 ;  /* 0x000000139ea17c11 */ /* 0x000fe4000b0f149b */
[----:B------:R-:W-:Y:S01]  /*22a0*/  LEA.HI.X R155, R6, UR19, R169, 0x2, P5 ;  /* 0x00000013069b7c11 */ /* 0x000fe2000a8f14a9 */
[----:B------:R-:W-:Y:S08]  /*22b0*/  @!P2 BRA `(.L_x_28) ;  /* 0x000000000004a947 */ /* 0x000ff00003800000 */
[----:B------:R1:W5:Y:S02]  /*22c0*/  LDG.E.LTC128B R165, desc[UR16][R154.64] ;  /* 0x000000109aa57981 */ /* 0x000364000c1e1920 */
.L_x_28:
[----:B------:R-:W-:Y:S05]  /*22d0*/  BSYNC B1 ;  /* 0x0000000000017941 */ /* 0x000fea0003800000 */
.L_x_27:
[----:B-----5:R-:W-:Y:S01]  /*22e0*/  FMUL R6, R165, R10 ;  /* 0x0000000aa5067220 */ /* 0x020fe20000400000 */
[----:B------:R-:W-:Y:S01]  /*22f0*/  LEA.HI.X R153, R18, R21, R19, 0x2, P4 ;  /* 0x0000001512997211 */ /* 0x000fe200020f1413 */
[----:B------:R-:W-:Y:S01]  /*2300*/  BSSY B1, `(.L_x_29) ;  /* 0x0000008000017945 */ /* 0x000fe20003800000 */
[----:B------:R-:W-:Y:S01]  /*2310*/  ISETP.GT.AND P1, PT, R164, 0x8, P1 ;  /* 0x00000008a400780c */ /* 0x000fe20000f24270 */
[----:B------:R-:W-:Y:S01]  /*2320*/  FFMA R159, R25, R11, R6 ;  /* 0x0000000b199f7223 */ /* 0x000fe20000000006 */
[----:B------:R-:W-:-:S04]  /*2330*/  IADD3 R24, P5, P6, R12, R166, R156 ;  /* 0x000000a60c187210 */ /* 0x000fc80007ebe09c */
[----:B------:R2:W-:Y:S01]  /*2340*/  @P2 STG.E desc[UR16][R152.64], R159 ;  /* 0x0000009f98002986 */ /* 0x0005e2000c101910 */
[----:B------:R-:W-:-:S06]  /*2350*/  IADD3.X R25, R13, R173, R157, P5, P6 ;  /* 0x000000ad0d197210 */ /* 0x000fcc0002fec49d */
[----:B------:R-:W-:Y:S05]  /*2360*/  @!P1 BRA `(.L_x_30) ;  /* 0x0000000000049947 */ /* 0x000fea0003800000 */
[----:B------:R3:W5:Y:S02]  /*2370*/  LDG.E.LTC128B R165, desc[UR16][R160.64+0x20] ;  /* 0x00002010a0a57981 */ /* 0x000764000c1e1920 */
.L_x_30:
[----:B------:R-:W-:Y:S05]  /*2380*/  BSYNC B1 ;  /* 0x0000000000017941 */ /* 0x000fea0003800000 */
.L_x_29:
[----:B-----5:R-:W-:Y:S01]  /*2390*/  FMUL R157, R165, R10 ;  /* 0x0000000aa59d7220 */ /* 0x020fe20000400000 */
[----:B------:R-:W-:Y:S01]  /*23a0*/  ISETP.GT.AND P0, PT, R164, 0x8, P0 ;  /* 0x00000008a400780c */ /* 0x000fe20000704270 */
[----:B------:R-:W-:Y:S01]  /*23b0*/  IMAD.WIDE.U32 R24, R4, UR8, R24 ;  /* 0x0000000804187c25 */ /* 0x000fe2000f8e0018 */
[----:B------:R-:W-:-:S03]  /*23c0*/  ISETP.GT.AND P2, PT, R5, 0x8, PT ;  /* 0x000000080500780c */ /* 0x000fc60003f44270 */
[----:B--2---:R-:W-:Y:S01]  /*23d0*/  FFMA R159, R26, R11, R157 ;  /* 0x0000000b1a9f7223 */ /* 0x004fe2000000009d */
[----:B------:R-:W-:Y:S01]  /*23e0*/  USHF.L.U64.HI UR11, UR14, 0x5, UR15 ;  /* 0x000000050e0b7899 */ /* 0x000fe2000801020f */
[----:B------:R-:W-:Y:S01]  /*23f0*/  IMAD.IADD R25, R171, 0x1, R25 ;  /* 0x00000001ab197824 */ /* 0x000fe200078e0219 */
[----:B------:R-:W-:Y:S01]  /*2400*/  LEA R156, P5, R24, UR18, 0x2 ;  /* 0x00000012189c7c11 */ /* 0x000fe2000f8a10ff */
[----:B------:R-:W-:Y:S01]  /*2410*/  USHF.L.U32 UR10, UR14, 0x5, URZ ;  /* 0x000000050e0a7899 */ /* 0x000fe2000800063f */
[----:B------:R2:W-:Y:S01]  /*2420*/  @P1 STG.E desc[UR16][R20.64+0x20], R159 ;  /* 0x0000209f14001986 */ /* 0x0005e2000c101910 */
[----:B------:R-:W-:Y:S01]  /*2430*/  BSSY B1, `(.L_x_31) ;  /* 0x0000005000017945 */ /* 0x000fe20003800000 */
[----:B------:R-:W-:Y:S02]  /*2440*/  ISETP.GT.AND P4, PT, R164, RZ, P2 ;  /* 0x000000ffa400720c */ /* 0x000fe40001784270 */
[----:B------:R-:W-:Y:S01]  /*2450*/  LEA.HI.X R157, R24, UR19, R25, 0x2, P5 ;  /* 0x00000013189d7c11 */ /* 0x000fe2000a8f1419 */
[----:B------:R-:W-:Y:S10]  /*2460*/  @!P0 BRA `(.L_x_32) ;  /* 0x0000000000048947 */ /* 0x000ff40003800000 */
[----:B------:R4:W5:Y:S02]  /*2470*/  LDG.E.LTC128B R165, desc[UR16][R156.64+0x20] ;  /* 0x000020109ca57981 */ /* 0x000964000c1e1920 */
.L_x_32:
[----:B------:R-:W-:Y:S05]  /*2480*/  BSYNC B1 ;  /* 0x0000000000017941 */ /* 0x000fea0003800000 */
.L_x_31:
[----:B-----5:R-:W-:Y:S01]  /*2490*/  FMUL R4, R165, R10 ;  /* 0x0000000aa5047220 */ /* 0x020fe20000400000 */
[----:B------:R-:W-:Y:S01]  /*24a0*/  IADD3 R24, P1, R22, UR10, RZ ;  /* 0x0000000a16187c10 */ /* 0x000fe2000ff3e0ff */
[----:B------:R-:W-:Y:S02]  /*24b0*/  @P0 IMAD.MOV.U32 R26, RZ, RZ, R152 ;  /* 0x000000ffff1a0224 */ /* 0x000fe400078e0098 */
[----:B---3--:R-:W-:Y:S01]  /*24c0*/  FFMA R161, R27, R11, R4 ;  /* 0x0000000b1ba17223 */ /* 0x008fe20000000004 */
[----:B------:R-:W-:Y:S01]  /*24d0*/  @P0 IMAD.MOV.U32 R27, RZ, RZ, R153 ;  /* 0x000000ffff1b0224 */ /* 0x000fe200078e0099 */
[----:B------:R-:W-:-:S04]  /*24e0*/  IADD3.X R25, R23, UR11, RZ, P1, !PT ;  /* 0x0000000b17197c10 */ /* 0x000fc80008ffe4ff */
[----:B------:R3:W-:Y:S04]  /*24f0*/  @P0 STG.E desc[UR16][R26.64+0x20], R161 ;  /* 0x000020a11a000986 */ /* 0x0007e8000c101910 */
[----:B------:R-:W3:Y:S01]  /*2500*/  @P4 LDG.E.LTC128B R165, desc[UR16][R24.64] ;  /* 0x0000001018a54981 */ /* 0x000ee2000c1e1920 */
[C---:B------:R-:W-:Y:S01]  /*2510*/  IMAD.SHL.U32 R4, R18.reuse, 0x20, RZ ;  /* 0x0000002012047824 */ /* 0x040fe200078e00ff */
[----:B------:R-:W-:Y:S01]  /*2520*/  SHF.L.U64.HI R6, R18, 0x5, R19 ;  /* 0x0000000512067819 */ /* 0x000fe20000010213 */
[----:B------:R-:W-:Y:S01]  /*2530*/  BSSY B1, `(.L_x_33) ;  /* 0x000000c000017945 */ /* 0x000fe20003800000 */
[----:B------:R-:W-:Y:S02]  /*2540*/  ISETP.GT.AND P0, PT, R5, 0x9, PT ;  /* 0x000000090500780c */ /* 0x000fe40003f04270 */
[----:B----4-:R-:W-:-:S02]  /*2550*/  IADD3 R156, P5, R4, R20, RZ ;  /* 0x00000014049c7210 */ /* 0x010fc40007fbe0ff */
[----:B------:R-:W-:-:S03]  /*2560*/  ISETP.GT.AND P1, PT, R164, RZ, P0 ;  /* 0x000000ffa400720c */ /* 0x000fc60000724270 */
[----:B------:R-:W-:Y:S01]  /*2570*/  IMAD.X R157, R6, 0x1, R21, P5 ;  /* 0x00000001069d7824 */ /* 0x000fe200028e0615 */
[----:B------:R-:W-:-:S04]  /*2580*/  IADD3 R158, P5, R154, UR10, RZ ;  /* 0x0000000a9a9e7c10 */ /* 0x000fc8000ffbe0ff */
[----:B--2---:R-:W-:Y:S01]  /*2590*/  IADD3.X R159, R155, UR11, RZ, P5, !PT ;  /* 0x0000000b9b9f7c10 */ /* 0x004fe2000affe4ff */
[----:B---3--:R-:W-:-:S04]  /*25a0*/  FMUL R19, R165, R10 ;  /* 0x0000000aa5137220 */ /* 0x008fc80000400000 */
[----:B------:R-:W-:-:S05]  /*25b0*/  FFMA R19, R28, R11, R19 ;  /* 0x0000000b1c137223 */ /* 0x000fca0000000013 */
[----:B------:R2:W-:Y:S01]  /*25c0*/  @P4 STG.E desc[UR16][R156.64], R19 ;  /* 0x000000139c004986 */ /* 0x0005e2000c101910 */
[----:B------:R-:W-:Y:S05]  /*25d0*/  @!P1 BRA `(.L_x_34) ;  /* 0x0000000000049947 */ /* 0x000fea0003800000 */
[----:B------:R3:W5:Y:S02]  /*25e0*/  LDG.E.LTC128B R165, desc[UR16][R158.64] ;  /* 0x000000109ea57981 */ /* 0x000764000c1e1920 */
.L_x_34:
[----:B------:R-:W-:Y:S05]  /*25f0*/  BSYNC B1 ;  /* 0x0000000000017941 */ /* 0x000fea0003800000 */
.L_x_33:
[----:B------:R-:W-:Y:S01]  /*2600*/  UIADD3 UR8, UP0, UR10, 0x20, URZ ;  /* 0x000000200a087890 */ /* 0x000fe2000ff1e03f */
[----:B------:R-:W-:Y:S01]  /*2610*/  ISETP.GT.AND P2, PT, R164, 0x8, P2 ;  /* 0x00000008a400780c */ /* 0x000fe20001744270 */
[----:B-----5:R-:W-:Y:S01]  /*2620*/  FMUL R18, R165, R10 ;  /* 0x0000000aa5127220 */ /* 0x020fe20000400000 */
[----:B------:R-:W-:Y:S01]  /*2630*/  IADD3 R26, P4, R4, R152, RZ ;  /* 0x00000098041a7210 */ /* 0x000fe20007f9e0ff */
[----:B------:R-:W-:Y:S02]  /*2640*/  UIADD3.X UR9, URZ, UR11, URZ, UP0, !UPT ;  /* 0x0000000b3f097290 */ /* 0x000fe400087fe43f */
[----:B------:R-:W-:Y:S01]  /*2650*/  IADD3 R22, P5, R22, UR8, RZ ;  /* 0x0000000816167c10 */ /* 0x000fe2000ffbe0ff */
[----:B------:R-:W-:Y:S01]  /*2660*/  FFMA R161, R29, R11, R18 ;  /* 0x0000000b1da17223 */ /* 0x000fe20000000012 */
[----:B------:R-:W-:Y:S02]  /*2670*/  IMAD.X R27, R6, 0x1, R153, P4 ;  /* 0x00000001061b7824 */ /* 0x000fe400020e0699 */
[----:B------:R-:W-:-:S03]  /*2680*/  IADD3.X R23, R23, UR9, RZ, P5, !PT ;  /* 0x0000000917177c10 */ /* 0x000fc6000affe4ff */
[----:B------:R4:W-:Y:S04]  /*2690*/  @P1 STG.E desc[UR16][R26.64], R161 ;  /* 0x000000a11a001986 */ /* 0x0009e8000c101910 */
[----:B------:R-:W3:Y:S01]  /*26a0*/  @P2 LDG.E.LTC128B R165, desc[UR16][R22.64] ;  /* 0x0000001016a52981 */ /* 0x000ee2000c1e1920 */
[----:B--2---:R-:W-:Y:S01]  /*26b0*/  IADD3 R19, P1, R4, 0x20, RZ ;  /* 0x0000002004137810 */ /* 0x004fe20007f3e0ff */
[----:B------:R-:W-:Y:S01]  /*26c0*/  BSSY B1, `(.L_x_35) ;  /* 0x000000c000017945 */ /* 0x000fe20003800000 */
[----:B------:R-:W-:Y:S02]  /*26d0*/  ISETP.GT.AND P4, PT, R164, 0x8, P0 ;  /* 0x00000008a400780c */ /* 0x000fe40000784270 */
[----:B0-----:R-:W-:Y:S01]  /*26e0*/  IADD3 R20, P5, R19, R20, RZ ;  /* 0x0000001413147210 */ /* 0x001fe20007fbe0ff */
[----:B------:R-:W-:Y:S01]  /*26f0*/  IMAD.X R18, RZ, RZ, R6, P1 ;  /* 0x000000ffff127224 */ /* 0x000fe200008e0606 */
[----:B------:R-:W-:-:S03]  /*2700*/  IADD3 R28, P0, R154, UR8, RZ ;  /* 0x000000089a1c7c10 */ /* 0x000fc6000ff1e0ff */
[----:B------:R-:W-:Y:S02]  /*2710*/  IMAD.X R21, R18, 0x1, R21, P5 ;  /* 0x0000000112157824 */ /* 0x000fe400028e0615 */
[----:B---3--:R-:W-:-:S04]  /*2720*/  FMUL R29, R165, R10 ;  /* 0x0000000aa51d7220 */ /* 0x008fc80000400000 */
[----:B------:R-:W-:Y:S01]  /*2730*/  FFMA R167, R30, R11, R29 ;  /* 0x0000000b1ea77223 */ /* 0x000fe2000000001d */
[----:B------:R-:W-:-:S04]  /*2740*/  IADD3.X R29, R155, UR9, RZ, P0, !PT ;  /* 0x000000099b1d7c10 */ /* 0x000fc800087fe4ff */
[----:B------:R4:W-:Y:S01]  /*2750*/  @P2 STG.E desc[UR16][R20.64], R167 ;  /* 0x000000a714002986 */ /* 0x0009e2000c101910 */
[----:B------:R-:W-:Y:S05]  /*2760*/  @!P4 BRA `(.L_x_36) ;  /* 0x000000000004c947 */ /* 0x000fea0003800000 */
[----:B------:R0:W5:Y:S02]  /*2770*/  LDG.E.LTC128B R165, desc[UR16][R28.64] ;  /* 0x000000101ca57981 */ /* 0x000164000c1e1920 */
.L_x_36:
[----:B------:R-:W-:Y:S05]  /*2780*/  BSYNC B1 ;  /* 0x0000000000017941 */ /* 0x000fea0003800000 */
.L_x_35:
[----:B------:R-:W-:Y:S01]  /*2790*/  IADD3 R22, P2, R19, R152, RZ ;  /* 0x0000009813167210 */ /* 0x000fe20007f5e0ff */
[----:B----45:R-:W-:Y:S01]  /*27a0*/  FMUL R20, R165, R10 ;  /* 0x0000000aa5147220 */ /* 0x030fe20000400000 */
[C---:B------:R-:W-:Y:S01]  /*27b0*/  ISETP.GT.AND P1, PT, R5.reuse, 0x10, PT ;  /* 0x000000100500780c */ /* 0x040fe20003f24270 */
[----:B------:R-:W-:Y:S01]  /*27c0*/  BSSY B1, `(.L_x_37) ;  /* 0x000000b000017945 */ /* 0x000fe20003800000 */
[----:B------:R-:W-:Y:S01]  /*27d0*/  ISETP.GT.AND P0, PT, R5, 0x11, PT ;  /* 0x000000110500780c */ /* 0x000fe20003f04270 */
[----:B------:R-:W-:Y:S01]  /*27e0*/  FFMA R31, R31, R11, R20 ;  /* 0x0000000b1f1f7223 */ /* 0x000fe20000000014 */
[----:B------:R-:W-:Y:S01]  /*27f0*/  IMAD.X R23, R18, 0x1, R153, P2 ;  /* 0x0000000112177824 */ /* 0x000fe200010e0699 */
[----:B------:R-:W-:Y:S02]  /*2800*/  ISETP.GT.AND P5, PT, R164, RZ, P1 ;  /* 0x000000ffa400720c */ /* 0x000fe40000fa4270 */
[----:B0-----:R-:W-:Y:S02]  /*2810*/  IADD3 R28, P2, R24, UR10, RZ ;  /* 0x0000000a181c7c10 */ /* 0x001fe4000ff5e0ff */
[----:B------:R0:W-:Y:S01]  /*2820*/  @P4 STG.E desc[UR16][R22.64], R31 ;  /* 0x0000001f16004986 */ /* 0x0001e2000c101910 */
[----:B------:R-:W-:-:S02]  /*2830*/  IADD3 R20, P6, R156, R4, RZ ;  /* 0x000000049c147210 */ /* 0x000fc40007fde0ff */
[----:B------:R-:W-:-:S06]  /*2840*/  IADD3.X R29, R25, UR11, RZ, P2, !PT ;  /* 0x0000000b191d7c10 */ /* 0x000fcc00097fe4ff */
[----:B------:R-:W-:Y:S05]  /*2850*/  @!P5 BRA `(.L_x_38) ;  /* 0x000000000004d947 */ /* 0x000fea0003800000 */
[----:B------:R2:W5:Y:S02]  /*2860*/  LDG.E.LTC128B R165, desc[UR16][R28.64] ;  /* 0x000000101ca57981 */ /* 0x000564000c1e1920 */
.L_x_38:
[----:B------:R-:W-:Y:S05]  /*2870*/  BSYNC B1 ;  /* 0x0000000000017941 */ /* 0x000fea0003800000 */
.L_x_37:
[----:B0----5:R-:W-:Y:S01]  /*2880*/  FMUL R23, R165, R10 ;  /* 0x0000000aa5177220 */ /* 0x021fe20000400000 */
[----:B------:R-:W-:Y:S01]  /*2890*/  IMAD.X R21, R157, 0x1, R6, P6 ;  /* 0x000000019d157824 */ /* 0x000fe200030e0606 */
[----:B------:R-:W-:Y:S01]  /*28a0*/  ISETP.GT.AND P2, PT, R164, RZ, P0 ;  /* 0x000000ffa400720c */ /* 0x000fe20000744270 */
[----:B------:R-:W-:Y:S01]  /*28b0*/  BSSY B1, `(.L_x_39) ;  /* 0x0000008000017945 */ /* 0x000fe20003800000 */
[----:B------:R-:W-:Y:S01]  /*28c0*/  FFMA R23, R32, R11, R23 ;  /* 0x0000000b20177223 */ /* 0x000fe20000000017 */
[----:B------:R-:W-:Y:S02]  /*28d0*/  IADD3 R30, P6, R158, UR10, RZ ;  /* 0x0000000a9e1e7c10 */ /* 0x000fe4000ffde0ff */
[----:B------:R-:W-:Y:S02]  /*28e0*/  IADD3 R22, P4, R26, R4, RZ ;  /* 0x000000041a167210 */ /* 0x000fe40007f9e0ff */
[----:B------:R0:W-:Y:S01]  /*28f0*/  @P5 STG.E desc[UR16][R20.64], R23 ;  /* 0x0000001714005986 */ /* 0x0001e2000c101910 */
[----:B------:R-:W-:-:S05]  /*2900*/  IADD3.X R31, R159, UR11, RZ, P6, !PT ;  /* 0x0000000b9f1f7c10 */ /* 0x000fca000b7fe4ff */
[----:B------:R-:W-:Y:S05]  /*2910*/  @!P2 BRA `(.L_x_40) ;  /* 0x000000000004a947 */ /* 0x000fea0003800000 */
[----:B------:R3:W5:Y:S02]  /*2920*/  LDG.E.LTC128B R165, desc[UR16][R30.64] ;  /* 0x000000101ea57981 */ /* 0x000764000c1e1920 */
.L_x_40:
[----:B------:R-:W-:Y:S05]  /*2930*/  BSYNC B1 ;  /* 0x0000000000017941 */ /* 0x000fea0003800000 */
.L_x_39:
[----:B-----5:R-:W-:Y:S01]  /*2940*/  FMUL R32, R165, R10 ;  /* 0x0000000aa5207220 */ /* 0x020fe20000400000 */
[----:B0-----:R-:W-:Y:S01]  /*2950*/  IMAD.X R23, R27, 0x1, R6, P4 ;  /* 0x000000011b177824 */ /* 0x001fe200020e0606 */
[----:B------:R-:W-:Y:S01]  /*2960*/  ISETP.GT.AND P1, PT, R164, 0x8, P1 ;  /* 0x00000008a400780c */ /* 0x000fe20000f24270 */
        /* <DEDUP_REMOVED lines=8> */
.L_x_42:
[----:B------:R-:W-:Y:S05]  /*29f0*/  BSYNC B1 ;  /* 0x0000000000017941 */ /* 0x000fea0003800000 */
.L_x_41:
[----:B----45:R-:W-:Y:S01]  /*2a00*/  FMUL R25, R165, R10 ;  /* 0x0000000aa5197220 */ /* 0x030fe20000400000 */
[----:B0-----:R-:W-:Y:S01]  /*2a10*/  IMAD.X R33, R18, 0x1, R157, P5 ;  /* 0x0000000112217824 */ /* 0x001fe200028e069d */
[----:B------:R-:W-:Y:S01]  /*2a20*/  ISETP.GT.AND P2, PT, R164, 0x8, P0 ;  /* 0x00000008a400780c */ /* 0x000fe20000744270 */
[----:B------:R-:W-:Y:S01]  /*2a30*/  BSSY B1, `(.L_x_43) ;  /* 0x0000007000017945 */ /* 0x000fe20003800000 */
[----:B------:R-:W-:Y:S01]  /*2a40*/  FFMA R153, R34, R11, R25 ;  /* 0x0000000b22997223 */ /* 0x000fe20000000019 */
[----:B------:R-:W-:-:S04]  /*2a50*/  IADD3 R24, P0, R158, UR8, RZ ;  /* 0x000000089e187c10 */ /* 0x000fc8000ff1e0ff */
[----:B------:R0:W-:Y:S01]  /*2a60*/  @P1 STG.E desc[UR16][R32.64], R153 ;  /* 0x0000009920001986 */ /* 0x0001e2000c101910 */
[----:B------:R-:W-:-:S05]  /*2a70*/  IADD3.X R25, R159, UR9, RZ, P0, !PT ;  /* 0x000000099f197c10 */ /* 0x000fca00087fe4ff */
[----:B------:R-:W-:Y:S05]  /*2a80*/  @!P2 BRA `(.L_x_44) ;  /* 0x000000000004a947 */ /* 0x000fea0003800000 */
[----:B------:R4:W5:Y:S02]  /*2a90*/  LDG.E.LTC128B R165, desc[UR16][R24.64] ;  /* 0x0000001018a57981 */ /* 0x000964000c1e1920 */
.L_x_44:
[----:B------:R-:W-:Y:S05]  /*2aa0*/  BSYNC B1 ;  /* 0x0000000000017941 */ /* 0x000fea0003800000 */
.L_x_43:
[----:B------:R-:W-:Y:S01]  /*2ab0*/  IADD3 R26, P5, R19, R26, RZ ;  /* 0x0000001a131a7210 */ /* 0x000fe20007fbe0ff */
[----:B----45:R-:W-:Y:S01]  /*2ac0*/  FMUL R24, R165, R10 ;  /* 0x0000000aa5187220 */ /* 0x030fe20000400000 */
[----:B------:R-:W-:Y:S01]  /*2ad0*/  ISETP.GT.AND P1, PT, R5, 0x18, PT ;  /* 0x000000180500780c */ /* 0x000fe20003f24270 */
[----:B------:R-:W-:Y:S01]  /*2ae0*/  BSSY B1, `(.L_x_45) ;  /* 0x000000b000017945 */ /* 0x000fe20003800000 */
[----:B0-----:R-:W-:Y:S01]  /*2af0*/  IADD3 R32, P6, R28, UR10, RZ ;  /* 0x0000000a1c207c10 */ /* 0x001fe2000ffde0ff */
[----:B------:R-:W-:Y:S01]  /*2b00*/  FFMA R35, R35, R11, R24 ;  /* 0x0000000b23237223 */ /* 0x000fe20000000018 */
[----:B------:R-:W-:Y:S01]  /*2b10*/  IMAD.X R27, R18, 0x1, R27, P5 ;  /* 0x00000001121b7824 */ /* 0x000fe200028e061b */
[----:B------:R-:W-:Y:S02]  /*2b20*/  ISETP.GT.AND P4, PT, R164, RZ, P1 ;  /* 0x000000ffa400720c */ /* 0x000fe40000f84270 */
[----:B------:R-:W-:Y:S02]  /*2b30*/  ISETP.GT.AND P0, PT, R5, 0x19, PT ;  /* 0x000000190500780c */ /* 0x000fe40003f04270 */
[----:B------:R0:W-:Y:S01]  /*2b40*/  @P2 STG.E desc[UR16][R26.64], R35 ;  /* 0x000000231a002986 */ /* 0x0001e2000c101910 */
[----:B------:R-:W-:-:S02]  /*2b50*/  IADD3 R24, P5, R20, R4, RZ ;  /* 0x0000000414187210 */ /* 0x000fc40007fbe0ff */
[----:B------:R-:W-:-:S06]  /*2b60*/  IADD3.X R33, R29, UR11, RZ, P6, !PT ;  /* 0x0000000b1d217c10 */ /* 0x000fcc000b7fe4ff */
[----:B------:R-:W-:Y:S05]  /*2b70*/  @!P4 BRA `(.L_x_46) ;  /* 0x000000000004c947 */ /* 0x000fea0003800000 */
[----:B------:R4:W5:Y:S02]  /*2b80*/  LDG.E.LTC128B R165, desc[UR16][R32.64] ;  /* 0x0000001020a57981 */ /* 0x000964000c1e1920 */
.L_x_46:
[----:B------:R-:W-:Y:S05]  /*2b90*/  BSYNC B1 ;  /* 0x0000000000017941 */ /* 0x000fea0003800000 */
.L_x_45:
        /* <DEDUP_REMOVED lines=11> */
.L_x_48:
[----:B------:R-:W-:Y:S05]  /*2c50*/  BSYNC B1 ;  /* 0x0000000000017941 */ /* 0x000fea0003800000 */
.L_x_47:
[----:B-----5:R-:W-:Y:S01]  /*2c60*/  FMUL R36, R165, R10 ;  /* 0x0000000aa5247220 */ /* 0x020fe20000400000 */
[----:B0-----:R-:W-:Y:S01]  /*2c70*/  IMAD.X R27, R23, 0x1, R6, P5 ;  /* 0x00000001171b7824 */ /* 0x001fe200028e0606 */
[----:B------:R-:W-:Y:S01]  /*2c80*/  ISETP.GT.AND P1, PT, R164, 0x8, P1 ;  /* 0x00000008a400780c */ /* 0x000fe20000f24270 */
[----:B------:R-:W-:Y:S01]  /*2c90*/  BSSY B1, `(.L_x_49) ;  /* 0x0000008000017945 */ /* 0x000fe20003800000 */
[----:B------:R-:W-:Y:S01]  /*2ca0*/  FFMA R37, R37, R11, R36 ;  /* 0x0000000b25257223 */ /* 0x000fe20000000024 */
[----:B--2---:R-:W-:Y:S02]  /*2cb0*/  IADD3 R28, P4, R28, UR8, RZ ;  /* 0x000000081c1c7c10 */ /* 0x004fe4000ff9e0ff */
[----:B------:R-:W-:Y:S02]  /*2cc0*/  IADD3 R36, P5, R20, R19, RZ ;  /* 0x0000001314247210 */ /* 0x000fe40007fbe0ff */
[----:B------:R0:W-:Y:S01]  /*2cd0*/  @P2 STG.E desc[UR16][R26.64], R37 ;  /* 0x000000251a002986 */ /* 0x0001e2000c101910 */
[----:B------:R-:W-:-:S05]  /*2ce0*/  IADD3.X R29, R29, UR9, RZ, P4, !PT ;  /* 0x000000091d1d7c10 */ /* 0x000fca000a7fe4ff */
[----:B------:R-:W-:Y:S05]  /*2cf0*/  @!P1 BRA `(.L_x_50) ;  /* 0x0000000000049947 */ /* 0x000fea0003800000 */
[----:B------:R2:W5:Y:S02]  /*2d00*/  LDG.E.LTC128B R165, desc[UR16][R28.64] ;  /* 0x000000101ca57981 */ /* 0x000564000c1e1920 */
.L_x_50:
[----:B------:R-:W-:Y:S05]  /*2d10*/  BSYNC B1 ;  /* 0x0000000000017941 */ /* 0x000fea0003800000 */
.L_x_49:
[----:B--2--5:R-:W-:Y:S01]  /*2d20*/  FMUL R29, R165, R10 ;  /* 0x0000000aa51d7220 */ /* 0x024fe20000400000 */
        /* <DEDUP_REMOVED lines=9> */
.L_x_52:
[----:B------:R-:W-:Y:S05]  /*2dc0*/  BSYNC B1 ;  /* 0x0000000000017941 */ /* 0x000fea0003800000 */
.L_x_51:
[----:B------:R-:W-:Y:S01]  /*2dd0*/  IADD3 R22, P5, R22, R19, RZ ;  /* 0x0000001316167210 */ /* 0x000fe20007fbe0ff */
[----:B--2--5:R-:W-:Y:S01]  /*2de0*/  FMUL R20, R165, R10 ;  /* 0x0000000aa5147220 */ /* 0x024fe20000400000 */
[----:B------:R-:W-:Y:S01]  /*2df0*/  ISETP.GT.AND P1, PT, R5, 0x20, PT ;  /* 0x000000200500780c */ /* 0x000fe20003f24270 */
[----:B------:R-:W-:Y:S01]  /*2e00*/  BSSY B1, `(.L_x_53) ;  /* 0x000000b000017945 */ /* 0x000fe20003800000 */
[----:B------:R-:W-:Y:S01]  /*2e10*/  IADD3 R28, P6, R32, UR10, RZ ;  /* 0x0000000a201c7c10 */ /* 0x000fe2000ffde0ff */
[----:B------:R-:W-:Y:S01]  /*2e20*/  FFMA R39, R39, R11, R20 ;  /* 0x0000000b27277223 */ /* 0x000fe20000000014 */
[----:B------:R-:W-:Y:S01]  /*2e30*/  IMAD.X R23, R23, 0x1, R18, P5 ;  /* 0x0000000117177824 */ /* 0x000fe200028e0612 */
[----:B------:R-:W-:Y:S02]  /*2e40*/  ISETP.GT.AND P4, PT, R164, RZ, P1 ;  /* 0x000000ffa400720c */ /* 0x000fe40000f84270 */
[----:B------:R-:W-:Y:S02]  /*2e50*/  ISETP.GT.AND P0, PT, R5, 0x21, PT ;  /* 0x000000210500780c */ /* 0x000fe40003f04270 */
[----:B------:R2:W-:Y:S01]  /*2e60*/  @P2 STG.E desc[UR16][R22.64], R39 ;  /* 0x0000002716002986 */ /* 0x0005e2000c101910 */
[----:B------:R-:W-:-:S02]  /*2e70*/  IADD3 R20, P5, R24, R4, RZ ;  /* 0x0000000418147210 */ /* 0x000fc40007fbe0ff */
[----:B0-----:R-:W-:-:S06]  /*2e80*/  IADD3.X R29, R33, UR11, RZ, P6, !PT ;  /* 0x0000000b211d7c10 */ /* 0x001fcc000b7fe4ff */
[----:B------:R-:W-:Y:S05]  /*2e90*/  @!P4 BRA `(.L_x_54) ;  /* 0x000000000004c947 */ /* 0x000fea0003800000 */
[----:B------:R0:W5:Y:S02]  /*2ea0*/  LDG.E.LTC128B R165, desc[UR16][R28.64] ;  /* 0x000000101ca57981 */ /* 0x000164000c1e1920 */
.L_x_54:
[----:B------:R-:W-:Y:S05]  /*2eb0*/  BSYNC B1 ;  /* 0x0000000000017941 */ /* 0x000fea0003800000 */
.L_x_53:
[----:B--2--5:R-:W-:Y:S01]  /*2ec0*/  FMUL R23, R165, R10 ;  /* 0x0000000aa5177220 */ /* 0x024fe20000400000 */
[----:B------:R-:W-:Y:S01]  /*2ed0*/  IMAD.X R21, R25, 0x1, R6, P5 ;  /* 0x0000000119157824 */ /* 0x000fe200028e0606 */
[----:B------:R-:W-:Y:S01]  /*2ee0*/  ISETP.GT.AND P2, PT, R164, RZ, P0 ;  /* 0x000000ffa400720c */ /* 0x000fe20000744270 */
[----:B------:R-:W-:Y:S01]  /*2ef0*/  BSSY B1, `(.L_x_55) ;  /* 0x0000008000017945 */ /* 0x000fe20003800000 */
[----:B------:R-:W-:Y:S01]  /*2f00*/  FFMA R23, R40, R11, R23 ;  /* 0x0000000b28177223 */ /* 0x000fe20000000017 */
[----:B---3--:R-:W-:Y:S02]  /*2f10*/  IADD3 R30, P6, R34, UR10, RZ ;  /* 0x0000000a221e7c10 */ /* 0x008fe4000ffde0ff */
[----:B------:R-:W-:Y:S02]  /*2f20*/  IADD3 R22, P5, R26, R4, RZ ;  /* 0x000000041a167210 */ /* 0x000fe40007fbe0ff */
[----:B------:R2:W-:Y:S01]  /*2f30*/  @P4 STG.E desc[UR16][R20.64], R23 ;  /* 0x0000001714004986 */ /* 0x0005e2000c101910 */
[----:B------:R-:W-:-:S05]  /*2f40*/  IADD3.X R31, R35, UR11, RZ, P6, !PT ;  /* 0x0000000b231f7c10 */ /* 0x000fca000b7fe4ff */
[----:B------:R-:W-:Y:S05]  /*2f50*/  @!P2 BRA `(.L_x_56) ;  /* 0x000000000004a947 */ /* 0x000fea0003800000 */
[----:B------:R3:W5:Y:S02]  /*2f60*/  LDG.E.LTC128B R165, desc[UR16][R30.64] ;  /* 0x000000101ea57981 */ /* 0x000764000c1e1920 */
.L_x_56:
[----:B------:R-:W-:Y:S05]  /*2f70*/  BSYNC B1 ;  /* 0x0000000000017941 */ /* 0x000fea0003800000 */
.L_x_55:
[----:B-----5:R-:W-:Y:S01]  /*2f80*/  FMUL R36, R165, R10 ;  /* 0x0000000aa5247220 */ /* 0x020fe20000400000 */
[----:B--2---:R-:W-:Y:S01]  /*2f90*/  IMAD.X R23, R27, 0x1, R6, P5 ;  /* 0x000000011b177824 */ /* 0x004fe200028e0606 */
[----:B------:R-:W-:Y:S01]  /*2fa0*/  ISETP.GT.AND P1, PT, R164, 0x8, P1 ;  /* 0x00000008a400780c */ /* 0x000fe20000f24270 */
[----:B------:R-:W-:Y:S01]  /*2fb0*/  BSSY B1, `(.L_x_57) ;  /* 0x0000008000017945 */ /* 0x000fe20003800000 */
[----:B------:R-:W-:Y:S01]  /*2fc0*/  FFMA R41, R41, R11, R36 ;  /* 0x0000000b29297223 */ /* 0x000fe20000000024 */
[----:B----4-:R-:W-:Y:S02]  /*2fd0*/  IADD3 R32, P4, R32, UR8, RZ ;  /* 0x0000000820207c10 */ /* 0x010fe4000ff9e0ff */
[----:B------:R-:W-:Y:S02]  /*2fe0*/  IADD3 R36, P5, R24, R19, RZ ;  /* 0x0000001318247210 */ /* 0x000fe40007fbe0ff */
[----:B------:R2:W-:Y:S01]  /*2ff0*/  @P2 STG.E desc[UR16][R22.64], R41 ;  /* 0x0000002916002986 */ /* 0x0005e2000c101910 */
[----:B------:R-:W-:-:S05]  /*3000*/  IADD3.X R33, R33, UR9, RZ, P4, !PT ;  /* 0x0000000921217c10 */ /* 0x000fca000a7fe4ff */
[----:B------:R-:W-:Y:S05]  /*3010*/  @!P1 BRA `(.L_x_58) ;  /* 0x0000000000049947 */ /* 0x000fea0003800000 */
[----:B------:R4:W5:Y:S02]  /*3020*/  LDG.E.LTC128B R165, desc[UR16][R32.64] ;  /* 0x0000001020a57981 */ /* 0x000964000c1e1920 */
.L_x_58:
[----:B------:R-:W-:Y:S05]  /*3030*/  BSYNC B1 ;  /* 0x0000000000017941 */ /* 0x000fea0003800000 */
.L_x_57:
[----:B----45:R-:W-:Y:S01]  /*3040*/  FMUL R33, R165, R10 ;  /* 0x0000000aa5217220 */ /* 0x030fe20000400000 */
[----:B------:R-:W-:Y:S01]  /*3050*/  IMAD.X R37, R25, 0x1, R18, P5 ;  /* 0x0000000119257824 */ /* 0x000fe200028e0612 */
        /* <DEDUP_REMOVED lines=8> */
.L_x_60:
[----:B------:R-:W-:Y:S05]  /*30e0*/  BSYNC B1 ;  /* 0x0000000000017941 */ /* 0x000fea0003800000 */
.L_x_59:
[----:B------:R-:W-:Y:S01]  /*30f0*/  IADD3 R26, P5, R26, R19, RZ ;  /* 0x000000131a1a7210 */ /* 0x000fe20007fbe0ff */
[----:B0----5:R-:W-:Y:S01]  /*3100*/  FMUL R24, R165, R10 ;  /* 0x0000000aa5187220 */ /* 0x021fe20000400000 */
        /* <DEDUP_REMOVED lines=9> */
[----:B----4-:R-:W-:-:S06]  /*31a0*/  IADD3.X R33, R29, UR11, RZ, P6, !PT ;  /* 0x0000000b1d217c10 */ /* 0x010fcc000b7fe4ff */
[----:B------:R-:W-:Y:S05]  /*31b0*/  @!P4 BRA `(.L_x_62) ;  /* 0x000000000004c947 */ /* 0x000fea0003800000 */
[----:B------:R4:W5:Y:S02]  /*31c0*/  LDG.E.LTC128B R165, desc[UR16][R32.64] ;  /* 0x0000001020a57981 */ /* 0x000964000c1e1920 */
.L_x_62:
[----:B------:R-:W-:Y:S05]  /*31d0*/  BSYNC B1 ;  /* 0x0000000000017941 */ /* 0x000fea0003800000 */
.L_x_61:
        /* <DEDUP_REMOVED lines=11> */
.L_x_64:
[----:B------:R-:W-:Y:S05]  /*3290*/  BSYNC B1 ;  /* 0x0000000000017941 */ /* 0x000fea0003800000 */
.L_x_63:
        /* <DEDUP_REMOVED lines=11> */
.L_x_66:
[----:B------:R-:W-:Y:S05]  /*3350*/  BSYNC B1 ;  /* 0x0000000000017941 */ /* 0x000fea0003800000 */
.L_x_65:
[----:B0----5:R-:W-:Y:S01]  /*3360*/  FMUL R29, R165, R10 ;  /* 0x0000000aa51d7220 */ /* 0x021fe20000400000 */
        /* <DEDUP_REMOVED lines=9> */
.L_x_68:
[----:B------:R-:W-:Y:S05]  /*3400*/  BSYNC B1 ;  /* 0x0000000000017941 */ /* 0x000fea0003800000 */
.L_x_67:
[----:B0-----:R-:W-:Y:S01]  /*3410*/  IADD3 R20, P5, R22, R19, RZ ;  /* 0x0000001316147210 */ /* 0x001fe20007fbe0ff */
[----:B-----5:R-:W-:Y:S01]  /*3420*/  FMUL R28, R165, R10 ;  /* 0x0000000aa51c7220 */ /* 0x020fe20000400000 */
[----:B------:R-:W-:Y:S01]  /*3430*/  ISETP.GT.AND P1, PT, R5, 0x30, PT ;  /* 0x000000300500780c */ /* 0x000fe20003f24270 */
[----:B------:R-:W-:Y:S01]  /*3440*/  BSSY B1, `(.L_x_69) ;  /* 0x000000b000017945 */ /* 0x000fe20003800000 */
[----:B--2---:R-:W-:Y:S01]  /*3450*/  IADD3 R22, P6, R32, UR10, RZ ;  /* 0x0000000a20167c10 */ /* 0x004fe2000ffde0ff */
        /* <DEDUP_REMOVED lines=9> */
.L_x_70:
[----:B------:R-:W-:Y:S05]  /*34f0*/  BSYNC B1 ;  /* 0x0000000000017941 */ /* 0x000fea0003800000 */
.L_x_69:
[----:B0----5:R-:W-:Y:S01]  /*3500*/  FMUL R21, R165, R10 ;  /* 0x0000000aa5157220 */ /* 0x021fe20000400000 */
[----:B------:R-:W-:Y:S01]  /*3510*/  IMAD.X R29, R25, 0x1, R6, P5 ;  /* 0x00000001191d7824 */ /* 0x000fe200028e0606 */
[----:B------:R-:W-:Y:S01]  /*3520*/  ISETP.GT.AND P2, PT, R164, RZ, P0 ;  /* 0x000000ffa400720c */ /* 0x000fe20000744270 */
[----:B------:R-:W-:Y:S01]  /*3530*/  BSSY B1, `(.L_x_71) ;  /* 0x0000008000017945 */ /* 0x000fe20003800000 */
[----:B---3--:R-:W-:Y:S01]  /*3540*/  FFMA R31, R48, R11, R21 ;  /* 0x0000000b301f7223 */ /* 0x008fe20000000015 */
[----:B------:R-:W-:Y:S02]  /*3550*/  IADD3 R20, P6, R34, UR10, RZ ;  /* 0x0000000a22147c10 */ /* 0x000fe4000ffde0ff */
[----:B------:R-:W-:Y:S02]  /*3560*/  IADD3 R30, P5, R26, R4, RZ ;  /* 0x000000041a1e7210 */ /* 0x000fe40007fbe0ff */
[----:B------:R0:W-:Y:S01]  /*3570*/  @P4 STG.E desc[UR16][R28.64], R31 ;  /* 0x0000001f1c004986 */ /* 0x0001e2000c101910 */
[----:B------:R-:W-:-:S05]  /*3580*/  IADD3.X R21, R35, UR11, RZ, P6, !PT ;  /* 0x0000000b23157c10 */ /* 0x000fca000b7fe4ff */
[----:B------:R-:W-:Y:S05]  /*3590*/  @!P2 BRA `(.L_x_72) ;  /* 0x000000000004a947 */ /* 0x000fea0003800000 */
[----:B------:R3:W5:Y:S02]  /*35a0*/  LDG.E.LTC128B R165, desc[UR16][R20.64] ;  /* 0x0000001014a57981 */ /* 0x000764000c1e1920 */
.L_x_72:
[----:B------:R-:W-:Y:S05]  /*35b0*/  BSYNC B1 ;  /* 0x0000000000017941 */ /* 0x000fea0003800000 */
.L_x_71:
[----:B-----5:R-:W-:Y:S01]  /*35c0*/  FMUL R36, R165, R10 ;  /* 0x0000000aa5247220 */ /* 0x020fe20000400000 */
[----:B0-----:R-:W-:Y:S01]  /*35d0*/  IMAD.X R31, R27, 0x1, R6, P5 ;  /* 0x000000011b1f7824 */ /* 0x001fe200028e0606 */
        /* <DEDUP_REMOVED lines=9> */
.L_x_74:
[----:B------:R-:W-:Y:S05]  /*3670*/  BSYNC B1 ;  /* 0x0000000000017941 */ /* 0x000fea0003800000 */
.L_x_73:
        /* <DEDUP_REMOVED lines=10> */
.L_x_76:
[----:B------:R-:W-:Y:S05]  /*3720*/  BSYNC B1 ;  /* 0x0000000000017941 */ /* 0x000fea0003800000 */
.L_x_75:
[----:B0-----:R-:W-:Y:S01]  /*3730*/  IADD3 R24, P5, R26, R19, RZ ;  /* 0x000000131a187210 */ /* 0x001fe20007fbe0ff */
[----:B-----5:R-:W-:Y:S01]  /*3740*/  FMUL R32, R165, R10 ;  /* 0x0000000aa5207220 */ /* 0x020fe20000400000 */
        /* <DEDUP_REMOVED lines=12> */
.L_x_78:
[----:B------:R-:W-:Y:S05]  /*3810*/  BSYNC B1 ;  /* 0x0000000000017941 */ /* 0x000fea0003800000 */
.L_x_77:
[----:B0----5:R-:W-:Y:S01]  /*3820*/  FMUL R25, R165, R10 ;  /* 0x0000000aa5197220 */ /* 0x021fe20000400000 */
[----:B----4-:R-:W-:Y:S01]  /*3830*/  IMAD.X R33, R29, 0x1, R6, P5 ;  /* 0x000000011d217824 */ /* 0x010fe200028e0606 */
        /* <DEDUP_REMOVED lines=9> */
.L_x_80:
[----:B------:R-:W-:Y:S05]  /*38d0*/  BSYNC B1 ;  /* 0x0000000000017941 */ /* 0x000fea0003800000 */
.L_x_79:
        /* <DEDUP_REMOVED lines=11> */
.L_x_82:
[----:B------:R-:W-:Y:S05]  /*3990*/  BSYNC B1 ;  /* 0x0000000000017941 */ /* 0x000fea0003800000 */
.L_x_81:
[----:B--2--5:R-:W-:Y:S01]  /*39a0*/  FMUL R23, R165, R10 ;  /* 0x0000000aa5177220 */ /* 0x024fe20000400000 */
[----:B------:R-:W-:Y:S01]  /*39b0*/  IMAD.X R37, R29, 0x1, R18, P5 ;  /* 0x000000011d257824 */ /* 0x000fe200028e0612 */
[----:B------:R-:W-:Y:S01]  /*39c0*/  ISETP.GT.AND P2, PT, R164, 0x8, P0 ;  /* 0x00000008a400780c */ /* 0x000fe20000744270 */
[----:B------:R-:W-:Y:S01]  /*39d0*/  BSSY B1, `(.L_x_83) ;  /* 0x0000007000017945 */ /* 0x000fe20003800000 */
[----:B------:R-:W-:Y:S01]  /*39e0*/  FFMA R23, R54, R11, R23 ;  /* 0x0000000b36177223 */ /* 0x000fe20000000017 */
[----:B---3--:R-:W-:-:S04]  /*39f0*/  IADD3 R20, P0, R20, UR8, RZ ;  /* 0x0000000814147c10 */ /* 0x008fc8000ff1e0ff */
[----:B------:R2:W-:Y:S01]  /*3a00*/  @P1 STG.E desc[UR16][R36.64], R23 ;  /* 0x0000001724001986 */ /* 0x0005e2000c101910 */
[----:B------:R-:W-:-:S05]  /*3a10*/  IADD3.X R21, R21, UR9, RZ, P0, !PT ;  /* 0x0000000915157c10 */ /* 0x000fca00087fe4ff */
[----:B------:R-:W-:Y:S05]  /*3a20*/  @!P2 BRA `(.L_x_84) ;  /* 0x000000000004a947 */ /* 0x000fea0003800000 */
[----:B------:R3:W5:Y:S02]  /*3a30*/  LDG.E.LTC128B R165, desc[UR16][R20.64] ;  /* 0x0000001014a57981 */ /* 0x000764000c1e1920 */
.L_x_84:
[----:B------:R-:W-:Y:S05]  /*3a40*/  BSYNC B1 ;  /* 0x0000000000017941 */ /* 0x000fea0003800000 */
.L_x_83:
[----:B---3--:R-:W-:Y:S01]  /*3a50*/  IADD3 R20, P5, R30, R19, RZ ;  /* 0x000000131e147210 */ /* 0x008fe20007fbe0ff */
[----:B-----5:R-:W-:Y:S01]  /*3a60*/  FMUL R22, R165, R10 ;  /* 0x0000000aa5167220 */ /* 0x020fe20000400000 */
[C---:B------:R-:W-:Y:S01]  /*3a70*/  ISETP.GT.AND P1, PT, R5.reuse, 0x40, PT ;  /* 0x000000400500780c */ /* 0x040fe20003f24270 */
[----:B------:R-:W-:Y:S01]  /*3a80*/  BSSY B1, `(.L_x_85) ;  /* 0x000000b000017945 */ /* 0x000fe20003800000 */
[----:B------:R-:W-:Y:S01]  /*3a90*/  ISETP.GT.AND P0, PT, R5, 0x41, PT ;  /* 0x000000410500780c */ /* 0x000fe20003f04270 */
[----:B------:R-:W-:Y:S01]  /*3aa0*/  FFMA R55, R55, R11, R22 ;  /* 0x0000000b37377223 */ /* 0x000fe20000000016 */
[----:B------:R-:W-:Y:S01]  /*3ab0*/  IMAD.X R21, R31, 0x1, R18, P5 ;  /* 0x000000011f157824 */ /* 0x000fe200028e0612 */
[----:B------:R-:W-:Y:S02]  /*3ac0*/  ISETP.GT.AND P4, PT, R164, RZ, P1 ;  /* 0x000000ffa400720c */ /* 0x000fe40000f84270 */
[----:B------:R-:W-:Y:S02]  /*3ad0*/  IADD3 R22, P6, R26, UR10, RZ ;  /* 0x0000000a1a167c10 */ /* 0x000fe4000ffde0ff */
[----:B------:R3:W-:Y:S01]  /*3ae0*/  @P2 STG.E desc[UR16][R20.64], R55 ;  /* 0x0000003714002986 */ /* 0x0007e2000c101910 */
[----:B------:R-:W-:-:S02]  /*3af0*/  IADD3 R28, P5, R32, R4, RZ ;  /* 0x00000004201c7210 */ /* 0x000fc40007fbe0ff */
[----:B--2---:R-:W-:-:S06]  /*3b00*/  IADD3.X R23, R27, UR11, RZ, P6, !PT ;  /* 0x0000000b1b177c10 */ /* 0x004fcc000b7fe4ff */
[----:B------:R-:W-:Y:S05]  /*3b10*/  @!P4 BRA `(.L_x_86) ;  /* 0x000000000004c947 */ /* 0x000fea0003800000 */
[----:B------:R2:W5:Y:S02]  /*3b20*/  LDG.E.LTC128B R165, desc[UR16][R22.64] ;  /* 0x0000001016a57981 */ /* 0x000564000c1e1920 */
.L_x_86:
[----:B------:R-:W-:Y:S05]  /*3b30*/  BSYNC B1 ;  /* 0x0000000000017941 */ /* 0x000fea0003800000 */
.L_x_85:
[----:B---3-5:R-:W-:Y:S01]  /*3b40*/  FMUL R21, R165, R10 ;  /* 0x0000000aa5157220 */ /* 0x028fe20000400000 */
        /* <DEDUP_REMOVED lines=10> */
.L_x_88:
[----:B------:R-:W-:Y:S05]  /*3bf0*/  BSYNC B1 ;  /* 0x0000000000017941 */ /* 0x000fea0003800000 */
.L_x_87:
[----:B-----5:R-:W-:Y:S01]  /*3c00*/  FMUL R36, R165, R10 ;  /* 0x0000000aa5247220 */ /* 0x020fe20000400000 */
[----:B---3--:R-:W-:Y:S01]  /*3c10*/  IMAD.X R31, R35, 0x1, R6, P5 ;  /* 0x00000001231f7824 */ /* 0x008fe200028e0606 */
        /* <DEDUP_REMOVED lines=9> */
.L_x_90:
[----:B------:R-:W-:Y:S05]  /*3cb0*/  BSYNC B1 ;  /* 0x0000000000017941 */ /* 0x000fea0003800000 */
.L_x_89:
[----:B0----5:R-:W-:Y:S01]  /*3cc0*/  FMUL R27, R165, R10 ;  /* 0x0000000aa51b7220 */ /* 0x021fe20000400000 */
[----:B------:R-:W-:Y:S01]  /*3cd0*/  IMAD.X R37, R33, 0x1, R18, P5 ;  /* 0x0000000121257824 */ /* 0x000fe200028e0612 */
[----:B------:R-:W-:Y:S01]  /*3ce0*/  ISETP.GT.AND P2, PT, R164, 0x8, P0 ;  /* 0x00000008a400780c */ /* 0x000fe20000744270 */
[----:B------:R-:W-:Y:S01]  /*3cf0*/  BSSY B1, `(.L_x_91) ;  /* 0x0000007000017945 */ /* 0x000fe20003800000 */
[----:B------:R-:W-:Y:S01]  /*3d00*/  FFMA R27, R58, R11, R27 ;  /* 0x0000000b3a1b7223 */ /* 0x000fe2000000001b */
[----:B----4-:R-:W-:-:S04]  /*3d10*/  IADD3 R24, P0, R24, UR8, RZ ;  /* 0x0000000818187c10 */ /* 0x010fc8000ff1e0ff */
[----:B------:R0:W-:Y:S01]  /*3d20*/  @P1 STG.E desc[UR16][R36.64], R27 ;  /* 0x0000001b24001986 */ /* 0x0001e2000c101910 */
[----:B------:R-:W-:-:S05]  /*3d30*/  IADD3.X R25, R25, UR9, RZ, P0, !PT ;  /* 0x0000000919197c10 */ /* 0x000fca00087fe4ff */
[----:B------:R-:W-:Y:S05]  /*3d40*/  @!P2 BRA `(.L_x_92) ;  /* 0x000000000004a947 */ /* 0x000fea0003800000 */
[----:B------:R4:W5:Y:S02]  /*3d50*/  LDG.E.LTC128B R165, desc[UR16][R24.64] ;  /* 0x0000001018a57981 */ /* 0x000964000c1e1920 */
.L_x_92:
[----:B------:R-:W-:Y:S05]  /*3d60*/  BSYNC B1 ;  /* 0x0000000000017941 */ /* 0x000fea0003800000 */
.L_x_91:
[----:B----4-:R-:W-:Y:S01]  /*3d70*/  IADD3 R24, P5, R34, R19, RZ ;  /* 0x0000001322187210 */ /* 0x010fe20007fbe0ff */
        /* <DEDUP_REMOVED lines=10> */
[----:B0-----:R-:W-:-:S06]  /*3e20*/  IADD3.X R27, R23, UR11, RZ, P6, !PT ;  /* 0x0000000b171b7c10 */ /* 0x001fcc000b7fe4ff */
[----:B------:R-:W-:Y:S05]  /*3e30*/  @!P4 BRA `(.L_x_94) ;  /* 0x000000000004c947 */ /* 0x000fea0003800000 */
[----:B------:R0:W5:Y:S02]  /*3e40*/  LDG.E.LTC128B R165, desc[UR16][R26.64] ;  /* 0x000000101aa57981 */ /* 0x000164000c1e1920 */
.L_x_94:
[----:B------:R-:W-:Y:S05]  /*3e50*/  BSYNC B1 ;  /* 0x0000000000017941 */ /* 0x000fea0003800000 */
.L_x_93:
[----:B----45:R-:W-:Y:S01]  /*3e60*/  FMUL R25, R165, R10 ;  /* 0x0000000aa5197220 */ /* 0x030fe20000400000 */
        /* <DEDUP_REMOVED lines=10> */
.L_x_96:
[----:B------:R-:W-:Y:S05]  /*3f10*/  BSYNC B1 ;  /* 0x0000000000017941 */ /* 0x000fea0003800000 */
.L_x_95:
[----:B-----5:R-:W-:Y:S01]  /*3f20*/  FMUL R36, R165, R10 ;  /* 0x0000000aa5247220 */ /* 0x020fe20000400000 */
[----:B----4-:R-:W-:Y:S01]  /*3f30*/  IMAD.X R35, R31, 0x1, R6, P5 ;  /* 0x000000011f237824 */ /* 0x010fe200028e0606 */
        /* <DEDUP_REMOVED lines=9> */
.L_x_98:
[----:B------:R-:W-:Y:S05]  /*3fd0*/  BSYNC B1 ;  /* 0x0000000000017941 */ /* 0x000fea0003800000 */
.L_x_97:
        /* <DEDUP_REMOVED lines=10> */
.L_x_100:
[----:B------:R-:W-:Y:S05]  /*4080*/  BSYNC B1 ;  /* 0x0000000000017941 */ /* 0x000fea0003800000 */
.L_x_99:
[----:B0-----:R-:W-:Y:S01]  /*4090*/  IADD3 R20, P5, R30, R19, RZ ;  /* 0x000000131e147210 */ /* 0x001fe20007fbe0ff */
        /* <DEDUP_REMOVED lines=10> */
[----:B----4-:R-:W-:-:S06]  /*4140*/  IADD3.X R23, R27, UR11, RZ, P6, !PT ;  /* 0x0000000b1b177c10 */ /* 0x010fcc000b7fe4ff */
[----:B------:R-:W-:Y:S05]  /*4150*/  @!P4 BRA `(.L_x_102) ;  /* 0x000000000004c947 */ /* 0x000fea0003800000 */
[----:B------:R4:W5:Y:S02]  /*4160*/  LDG.E.LTC128B R165, desc[UR16][R22.64] ;  /* 0x0000001016a57981 */ /* 0x000964000c1e1920 */
.L_x_102:
[----:B------:R-:W-:Y:S05]  /*4170*/  BSYNC B1 ;  /* 0x0000000000017941 */ /* 0x000fea0003800000 */
.L_x_101:
        /* <DEDUP_REMOVED lines=11> */
.L_x_104:
[----:B------:R-:W-:Y:S05]  /*4230*/  BSYNC B1 ;  /* 0x0000000000017941 */ /* 0x000fea0003800000 */
.L_x_103:
        /* <DEDUP_REMOVED lines=11> */
.L_x_106:
[----:B------:R-:W-:Y:S05]  /*42f0*/  BSYNC B1 ;  /* 0x0000000000017941 */ /* 0x000fea0003800000 */
.L_x_105:
        /* <DEDUP_REMOVED lines=10> */
.L_x_108:
[----:B------:R-:W-:Y:S05]  /*43a0*/  BSYNC B1 ;  /* 0x0000000000017941 */ /* 0x000fea0003800000 */
.L_x_107:
        /* <DEDUP_REMOVED lines=11> */
[----:B------:R-:W-:-:S06]  /*4460*/  IADD3.X R27, R23, UR11, RZ, P6, !PT ;  /* 0x0000000b171b7c10 */ /* 0x000fcc000b7fe4ff */
[----:B------:R-:W-:Y:S05]  /*4470*/  @!P4 BRA `(.L_x_110) ;  /* 0x000000000004c947 */ /* 0x000fea0003800000 */
[----:B------:R0:W5:Y:S02]  /*4480*/  LDG.E.LTC128B R165, desc[UR16][R26.64] ;  /* 0x000000101aa57981 */ /* 0x000164000c1e1920 */
.L_x_110:
[----:B------:R-:W-:Y:S05]  /*4490*/  BSYNC B1 ;  /* 0x0000000000017941 */ /* 0x000fea0003800000 */
.L_x_109:
[----:B0----5:R-:W-:Y:S01]  /*44a0*/  FMUL R25, R165, R10 ;  /* 0x0000000aa5197220 */ /* 0x021fe20000400000 */
[----:B------:R-:W-:Y:S01]  /*44b0*/  IMAD.X R33, R29, 0x1, R6, P5 ;  /* 0x000000011d217824 */ /* 0x000fe200028e0606 */
[----:B------:R-:W-:Y:S01]  /*44c0*/  ISETP.GT.AND P2, PT, R164, RZ, P0 ;  /* 0x000000ffa400720c */ /* 0x000fe20000744270 */
[----:B------:R-:W-:Y:S01]  /*44d0*/  BSSY B1, `(.L_x_111) ;  /* 0x0000008000017945 */ /* 0x000fe20003800000 */
[----:B--2---:R-:W-:Y:S01]  /*44e0*/  FFMA R35, R68, R11, R25 ;  /* 0x0000000b44237223 */ /* 0x004fe20000000019 */
[----:B------:R-:W-:Y:S02]  /*44f0*/  IADD3 R24, P6, R20, UR10, RZ ;  /* 0x0000000a14187c10 */ /* 0x000fe4000ffde0ff */
[----:B------:R-:W-:Y:S02]  /*4500*/  IADD3 R34, P5, R30, R4, RZ ;  /* 0x000000041e227210 */ /* 0x000fe40007fbe0ff */
[----:B------:R0:W-:Y:S01]  /*4510*/  @P4 STG.E desc[UR16][R32.64], R35 ;  /* 0x0000002320004986 */ /* 0x0001e2000c101910 */
[----:B------:R-:W-:-:S05]  /*4520*/  IADD3.X R25, R21, UR11, RZ, P6, !PT ;  /* 0x0000000b15197c10 */ /* 0x000fca000b7fe4ff */
[----:B------:R-:W-:Y:S05]  /*4530*/  @!P2 BRA `(.L_x_112) ;  /* 0x000000000004a947 */ /* 0x000fea0003800000 */
[----:B------:R2:W5:Y:S02]  /*4540*/  LDG.E.LTC128B R165, desc[UR16][R24.64] ;  /* 0x0000001018a57981 */ /* 0x000564000c1e1920 */
.L_x_112:
[----:B------:R-:W-:Y:S05]  /*4550*/  BSYNC B1 ;  /* 0x0000000000017941 */ /* 0x000fea0003800000 */
.L_x_111:
        /* <DEDUP_REMOVED lines=11> */
.L_x_114:
[----:B------:R-:W-:Y:S05]  /*4610*/  BSYNC B1 ;  /* 0x0000000000017941 */ /* 0x000fea0003800000 */
.L_x_113:
[----:B----45:R-:W-:Y:S01]  /*4620*/  FMUL R23, R165, R10 ;  /* 0x0000000aa5177220 */ /* 0x030fe20000400000 */
        /* <DEDUP_REMOVED lines=9> */
.L_x_116:
[----:B------:R-:W-:Y:S05]  /*46c0*/  BSYNC B1 ;  /* 0x0000000000017941 */ /* 0x000fea0003800000 */
.L_x_115:
        /* <DEDUP_REMOVED lines=11> */
[----:B---3--:R-:W-:-:S06]  /*4780*/  IADD3.X R23, R27, UR11, RZ, P6, !PT ;  /* 0x0000000b1b177c10 */ /* 0x008fcc000b7fe4ff */
[----:B------:R-:W-:Y:S05]  /*4790*/  @!P4 BRA `(.L_x_118) ;  /* 0x000000000004c947 */ /* 0x000fea0003800000 */
[----:B------:R3:W5:Y:S02]  /*47a0*/  LDG.E.LTC128B R165, desc[UR16][R22.64] ;  /* 0x0000001016a57981 */ /* 0x000764000c1e1920 */
.L_x_118:
[----:B------:R-:W-:Y:S05]  /*47b0*/  BSYNC B1 ;  /* 0x0000000000017941 */ /* 0x000fea0003800000 */
.L_x_117:
        /* <DEDUP_REMOVED lines=11> */
.L_x_120:
[----:B------:R-:W-:Y:S05]  /*4870*/  BSYNC B1 ;  /* 0x0000000000017941 */ /* 0x000fea0003800000 */
.L_x_119:
[----:B-----5:R-:W-:Y:S01]  /*4880*/  FMUL R36, R165, R10 ;  /* 0x0000000aa5247220 */ /* 0x020fe20000400000 */
[----:B----4-:R-:W-:Y:S01]  /*4890*/  IMAD.X R31, R35, 0x1, R6, P5 ;  /* 0x00000001231f7824 */ /* 0x010fe200028e0606 */
        /* <DEDUP_REMOVED lines=9> */
.L_x_122:
[----:B------:R-:W-:Y:S05]  /*4930*/  BSYNC B1 ;  /* 0x0000000000017941 */ /* 0x000fea0003800000 */
.L_x_121:
[----:B0----5:R-:W-:Y:S01]  /*4940*/  FMUL R27, R165, R10 ;  /* 0x0000000aa51b7220 */ /* 0x021fe20000400000 */
[----:B------:R-:W-:Y:S01]  /*4950*/  IMAD.X R37, R33, 0x1, R18, P5 ;  /* 0x0000000121257824 */ /* 0x000fe200028e0612 */
[----:B------:R-:W-:Y:S01]  /*4960*/  ISETP.GT.AND P2, PT, R164, 0x8, P0 ;  /* 0x00000008a400780c */ /* 0x000fe20000744270 */
[----:B------:R-:W-:Y:S01]  /*4970*/  BSSY B1, `(.L_x_123) ;  /* 0x0000007000017945 */ /* 0x000fe20003800000 */
[----:B------:R-:W-:Y:S01]  /*4980*/  FFMA R27, R74, R11, R27 ;  /* 0x0000000b4a1b7223 */ /* 0x000fe2000000001b */
[----:B--2---:R-:W-:-:S04]  /*4990*/  IADD3 R24, P0, R24, UR8, RZ ;  /* 0x0000000818187c10 */ /* 0x004fc8000ff1e0ff */
[----:B------:R0:W-:Y:S01]  /*49a0*/  @P1 STG.E desc[UR16][R36.64], R27 ;  /* 0x0000001b24001986 */ /* 0x0001e2000c101910 */
[----:B------:R-:W-:-:S05]  /*49b0*/  IADD3.X R25, R25, UR9, RZ, P0, !PT ;  /* 0x0000000919197c10 */ /* 0x000fca00087fe4ff */
[----:B------:R-:W-:Y:S05]  /*49c0*/  @!P2 BRA `(.L_x_124) ;  /* 0x000000000004a947 */ /* 0x000fea0003800000 */
[----:B------:R2:W5:Y:S02]  /*49d0*/  LDG.E.LTC128B R165, desc[UR16][R24.64] ;  /* 0x0000001018a57981 */ /* 0x000564000c1e1920 */
.L_x_124:
[----:B------:R-:W-:Y:S05]  /*49e0*/  BSYNC B1 ;  /* 0x0000000000017941 */ /* 0x000fea0003800000 */
.L_x_123:
[----:B--2---:R-:W-:Y:S01]  /*49f0*/  IADD3 R24, P5, R34, R19, RZ ;  /* 0x0000001322187210 */ /* 0x004fe20007fbe0ff */
        /* <DEDUP_REMOVED lines=13> */
.L_x_126:
[----:B------:R-:W-:Y:S05]  /*4ad0*/  BSYNC B1 ;  /* 0x0000000000017941 */ /* 0x000fea0003800000 */
.L_x_125:
[----:B--2--5:R-:W-:Y:S01]  /*4ae0*/  FMUL R25, R165, R10 ;  /* 0x0000000aa5197220 */ /* 0x024fe20000400000 */
        /* <DEDUP_REMOVED lines=10> */
.L_x_128:
[----:B------:R-:W-:Y:S05]  /*4b90*/  BSYNC B1 ;  /* 0x0000000000017941 */ /* 0x000fea0003800000 */
.L_x_127:
[----:B-----5:R-:W-:Y:S01]  /*4ba0*/  FMUL R36, R165, R10 ;  /* 0x0000000aa5247220 */ /* 0x020fe20000400000 */
[----:B--2---:R-:W-:Y:S01]  /*4bb0*/  IMAD.X R35, R31, 0x1, R6, P5 ;  /* 0x000000011f237824 */ /* 0x004fe200028e0606 */
[----:B------:R-:W-:Y:S01]  /*4bc0*/  ISETP.GT.AND P1, PT, R164, 0x8, P1 ;  /* 0x00000008a400780c */ /* 0x000fe20000f24270 */
        /* <DEDUP_REMOVED lines=8> */
.L_x_130:
[----:B------:R-:W-:Y:S05]  /*4c50*/  BSYNC B1 ;  /* 0x0000000000017941 */ /* 0x000fea0003800000 */
.L_x_129:
[----:B---3-5:R-:W-:Y:S01]  /*4c60*/  FMUL R23, R165, R10 ;  /* 0x0000000aa5177220 */ /* 0x028fe20000400000 */
        /* <DEDUP_REMOVED lines=9> */
.L_x_132:
[----:B------:R-:W-:Y:S05]  /*4d00*/  BSYNC B1 ;  /* 0x0000000000017941 */ /* 0x000fea0003800000 */
.L_x_131:
        /* <DEDUP_REMOVED lines=14> */
.L_x_134:
[----:B------:R-:W-:Y:S05]  /*4df0*/  BSYNC B1 ;  /* 0x0000000000017941 */ /* 0x000fea0003800000 */
.L_x_133:
[----:B0----5:R-:W-:Y:S01]  /*4e00*/  FMUL R21, R165, R10 ;  /* 0x0000000aa5157220 */ /* 0x021fe20000400000 */
[----:B------:R-:W-:Y:S01]  /*4e10*/  IMAD.X R29, R33, 0x1, R6, P5 ;  /* 0x00000001211d7824 */ /* 0x000fe200028e0606 */
[----:B------:R-:W-:Y:S01]  /*4e20*/  ISETP.GT.AND P2, PT, R164, RZ, P0 ;  /* 0x000000ffa400720c */ /* 0x000fe20000744270 */
[----:B------:R-:W-:Y:S01]  /*4e30*/  BSSY B1, `(.L_x_135) ;  /* 0x0000008000017945 */ /* 0x000fe20003800000 */
[----:B----4-:R-:W-:Y:S01]  /*4e40*/  FFMA R31, R80, R11, R21 ;  /* 0x0000000b501f7223 */ /* 0x010fe20000000015 */
[----:B------:R-:W-:Y:S02]  /*4e50*/  IADD3 R20, P6, R24, UR10, RZ ;  /* 0x0000000a18147c10 */ /* 0x000fe4000ffde0ff */
[----:B------:R-:W-:Y:S02]  /*4e60*/  IADD3 R30, P5, R34, R4, RZ ;  /* 0x00000004221e7210 */ /* 0x000fe40007fbe0ff */
[----:B------:R0:W-:Y:S01]  /*4e70*/  @P4 STG.E desc[UR16][R28.64], R31 ;  /* 0x0000001f1c004986 */ /* 0x0001e2000c101910 */
[----:B------:R-:W-:-:S05]  /*4e80*/  IADD3.X R21, R25, UR11, RZ, P6, !PT ;  /* 0x0000000b19157c10 */ /* 0x000fca000b7fe4ff */
[----:B------:R-:W-:Y:S05]  /*4e90*/  @!P2 BRA `(.L_x_136) ;  /* 0x000000000004a947 */ /* 0x000fea0003800000 */
[----:B------:R4:W5:Y:S02]  /*4ea0*/  LDG.E.LTC128B R165, desc[UR16][R20.64] ;  /* 0x0000001014a57981 */ /* 0x000964000c1e1920 */
.L_x_136:
[----:B------:R-:W-:Y:S05]  /*4eb0*/  BSYNC B1 ;  /* 0x0000000000017941 */ /* 0x000fea0003800000 */
.L_x_135:
        /* <DEDUP_REMOVED lines=11> */
.L_x_138:
[----:B------:R-:W-:Y:S05]  /*4f70*/  BSYNC B1 ;  /* 0x0000000000017941 */ /* 0x000fea0003800000 */
.L_x_137:
        /* <DEDUP_REMOVED lines=10> */
.L_x_140:
[----:B------:R-:W-:Y:S05]  /*5020*/  BSYNC B1 ;  /* 0x0000000000017941 */ /* 0x000fea0003800000 */
.L_x_139:
        /* <DEDUP_REMOVED lines=14> */
.L_x_142:
[----:B------:R-:W-:Y:S05]  /*5110*/  BSYNC B1 ;  /* 0x0000000000017941 */ /* 0x000fea0003800000 */
.L_x_141:
        /* <DEDUP_REMOVED lines=11> */
.L_x_144:
[----:B------:R-:W-:Y:S05]  /*51d0*/  BSYNC B1 ;  /* 0x0000000000017941 */ /* 0x000fea0003800000 */
.L_x_143:
[----:B-----5:R-:W-:Y:S01]  /*51e0*/  FMUL R36, R165, R10 ;  /* 0x0000000aa5247220 */ /* 0x020fe20000400000 */
[----:B0-----:R-:W-:Y:S01]  /*51f0*/  IMAD.X R35, R31, 0x1, R6, P5 ;  /* 0x000000011f237824 */ /* 0x001fe200028e0606 */
        /* <DEDUP_REMOVED lines=9> */
.L_x_146:
[----:B------:R-:W-:Y:S05]  /*5290*/  BSYNC B1 ;  /* 0x0000000000017941 */ /* 0x000fea0003800000 */
.L_x_145:
[----:B---3-5:R-:W-:Y:S01]  /*52a0*/  FMUL R23, R165, R10 ;  /* 0x0000000aa5177220 */ /* 0x028fe20000400000 */
        /* <DEDUP_REMOVED lines=9> */
.L_x_148:
[----:B------:R-:W-:Y:S05]  /*5340*/  BSYNC B1 ;  /* 0x0000000000017941 */ /* 0x000fea0003800000 */
.L_x_147:
        /* <DEDUP_REMOVED lines=14> */
.L_x_150:
[----:B------:R-:W-:Y:S05]  /*5430*/  BSYNC B1 ;  /* 0x0000000000017941 */ /* 0x000fea0003800000 */
.L_x_149:
        /* <DEDUP_REMOVED lines=11> */
.L_x_152:
[----:B------:R-:W-:Y:S05]  /*54f0*/  BSYNC B1 ;  /* 0x0000000000017941 */ /* 0x000fea0003800000 */
.L_x_151:
        /* <DEDUP_REMOVED lines=11> */
.L_x_154:
[----:B------:R-:W-:Y:S05]  /*55b0*/  BSYNC B1 ;  /* 0x0000000000017941 */ /* 0x000fea0003800000 */
.L_x_153:
        /* <DEDUP_REMOVED lines=10> */
.L_x_156:
[----:B------:R-:W-:Y:S05]  /*5660*/  BSYNC B1 ;  /* 0x0000000000017941 */ /* 0x000fea0003800000 */
.L_x_155:
        /* <DEDUP_REMOVED lines=14> */
.L_x_158:
[----:B------:R-:W-:Y:S05]  /*5750*/  BSYNC B1 ;  /* 0x0000000000017941 */ /* 0x000fea0003800000 */
.L_x_157:
        /* <DEDUP_REMOVED lines=11> */
.L_x_160:
[----:B------:R-:W-:Y:S05]  /*5810*/  BSYNC B1 ;  /* 0x0000000000017941 */ /* 0x000fea0003800000 */
.L_x_159:
        /* <DEDUP_REMOVED lines=11> */
.L_x_162:
[----:B------:R-:W-:Y:S05]  /*58d0*/  BSYNC B1 ;  /* 0x0000000000017941 */ /* 0x000fea0003800000 */
.L_x_161:
        /* <DEDUP_REMOVED lines=10> */
.L_x_164:
[----:B------:R-:W-:Y:S05]  /*5980*/  BSYNC B1 ;  /* 0x0000000000017941 */ /* 0x000fea0003800000 */
.L_x_163:
        /* <DEDUP_REMOVED lines=14> */
.L_x_166:
[----:B------:R-:W-:Y:S05]  /*5a70*/  BSYNC B1 ;  /* 0x0000000000017941 */ /* 0x000fea0003800000 */
.L_x_165:
        /* <DEDUP_REMOVED lines=11> */
.L_x_168:
[----:B------:R-:W-:Y:S05]  /*5b30*/  BSYNC B1 ;  /* 0x0000000000017941 */ /* 0x000fea0003800000 */
.L_x_167:
        /* <DEDUP_REMOVED lines=11> */
.L_x_170:
[----:B------:R-:W-:Y:S05]  /*5bf0*/  BSYNC B1 ;  /* 0x0000000000017941 */ /* 0x000fea0003800000 */
.L_x_169:
        /* <DEDUP_REMOVED lines=10> */
.L_x_172:
[----:B------:R-:W-:Y:S05]  /*5ca0*/  BSYNC B1 ;  /* 0x0000000000017941 */ /* 0x000fea0003800000 */
.L_x_171:
        /* <DEDUP_REMOVED lines=14> */
.L_x_174:
[----:B------:R-:W-:Y:S05]  /*5d90*/  BSYNC B1 ;  /* 0x0000000000017941 */ /* 0x000fea0003800000 */
.L_x_173:
        /* <DEDUP_REMOVED lines=11> */
.L_x_176:
[----:B------:R-:W-:Y:S05]  /*5e50*/  BSYNC B1 ;  /* 0x0000000000017941 */ /* 0x000fea0003800000 */
.L_x_175:
        /* <DEDUP_REMOVED lines=11> */
.L_x_178:
[----:B------:R-:W-:Y:S05]  /*5f10*/  BSYNC B1 ;  /* 0x0000000000017941 */ /* 0x000fea0003800000 */
.L_x_177:
        /* <DEDUP_REMOVED lines=10> */
.L_x_180:
[----:B------:R-:W-:Y:S05]  /*5fc0*/  BSYNC B1 ;  /* 0x0000000000017941 */ /* 0x000fea0003800000 */
.L_x_179:
        /* <DEDUP_REMOVED lines=14> */
.L_x_182:
[----:B------:R-:W-:Y:S05]  /*60b0*/  BSYNC B1 ;  /* 0x0000000000017941 */ /* 0x000fea0003800000 */
.L_x_181:
        /* <DEDUP_REMOVED lines=11> */
.L_x_184:
[----:B------:R-:W-:Y:S05]  /*6170*/  BSYNC B1 ;  /* 0x0000000000017941 */ /* 0x000fea0003800000 */
.L_x_183:
        /* <DEDUP_REMOVED lines=11> */
.L_x_186:
[----:B------:R-:W-:Y:S05]  /*6230*/  BSYNC B1 ;  /* 0x0000000000017941 */ /* 0x000fea0003800000 */
.L_x_185:
        /* <DEDUP_REMOVED lines=10> */
.L_x_188:
[----:B------:R-:W-:Y:S05]  /*62e0*/  BSYNC B1 ;  /* 0x0000000000017941 */ /* 0x000fea0003800000 */
.L_x_187:
        /* <DEDUP_REMOVED lines=14> */
.L_x_190:
[----:B------:R-:W-:Y:S05]  /*63d0*/  BSYNC B1 ;  /* 0x0000000000017941 */ /* 0x000fea0003800000 */
.L_x_189:
        /* <DEDUP_REMOVED lines=11> */
.L_x_192:
[----:B------:R-:W-:Y:S05]  /*6490*/  BSYNC B1 ;  /* 0x0000000000017941 */ /* 0x000fea0003800000 */
.L_x_191:
        /* <DEDUP_REMOVED lines=11> */
.L_x_194:
[----:B------:R-:W-:Y:S05]  /*6550*/  BSYNC B1 ;  /* 0x0000000000017941 */ /* 0x000fea0003800000 */
.L_x_193:
        /* <DEDUP_REMOVED lines=10> */
.L_x_196:
[----:B------:R-:W-:Y:S05]  /*6600*/  BSYNC B1 ;  /* 0x0000000000017941 */ /* 0x000fea0003800000 */
.L_x_195:
        /* <DEDUP_REMOVED lines=14> */
.L_x_198:
[----:B------:R-:W-:Y:S05]  /*66f0*/  BSYNC B1 ;  /* 0x0000000000017941 */ /* 0x000fea0003800000 */
.L_x_197:
        /* <DEDUP_REMOVED lines=11> */
.L_x_200:
[----:B------:R-:W-:Y:S05]  /*67b0*/  BSYNC B1 ;  /* 0x0000000000017941 */ /* 0x000fea0003800000 */
.L_x_199:
        /* <DEDUP_REMOVED lines=11> */
.L_x_202:
[----:B------:R-:W-:Y:S05]  /*6870*/  BSYNC B1 ;  /* 0x0000000000017941 */ /* 0x000fea0003800000 */
.L_x_201:
        /* <DEDUP_REMOVED lines=10> */
.L_x_204:
[----:B------:R-:W-:Y:S05]  /*6920*/  BSYNC B1 ;  /* 0x0000000000017941 */ /* 0x000fea0003800000 */
.L_x_203:
        /* <DEDUP_REMOVED lines=14> */
.L_x_206:
[----:B------:R-:W-:Y:S05]  /*6a10*/  BSYNC B1 ;  /* 0x0000000000017941 */ /* 0x000fea0003800000 */
.L_x_205:
        /* <DEDUP_REMOVED lines=11> */
.L_x_208:
[----:B------:R-:W-:Y:S05]  /*6ad0*/  BSYNC B1 ;  /* 0x0000000000017941 */ /* 0x000fea0003800000 */
.L_x_207:
        /* <DEDUP_REMOVED lines=11> */
.L_x_210:
[----:B------:R-:W-:Y:S05]  /*6b90*/  BSYNC B1 ;  /* 0x0000000000017941 */ /* 0x000fea0003800000 */
.L_x_209:
        /* <DEDUP_REMOVED lines=10> */
.L_x_212:
[----:B------:R-:W-:Y:S05]  /*6c40*/  BSYNC B1 ;  /* 0x0000000000017941 */ /* 0x000fea0003800000 */
.L_x_211:
        /* <DEDUP_REMOVED lines=14> */
.L_x_214:
[----:B------:R-:W-:Y:S05]  /*6d30*/  BSYNC B1 ;  /* 0x0000000000017941 */ /* 0x000fea0003800000 */
.L_x_213:
        /* <DEDUP_REMOVED lines=11> */
.L_x_216:
[----:B------:R-:W-:Y:S05]  /*6df0*/  BSYNC B1 ;  /* 0x0000000000017941 */ /* 0x000fea0003800000 */
.L_x_215:
        /* <DEDUP_REMOVED lines=11> */
.L_x_218:
[----:B------:R-:W-:Y:S05]  /*6eb0*/  BSYNC B1 ;  /* 0x0000000000017941 */ /* 0x000fea0003800000 */
.L_x_217:
        /* <DEDUP_REMOVED lines=10> */
.L_x_220:
[----:B------:R-:W-:Y:S05]  /*6f60*/  BSYNC B1 ;  /* 0x0000000000017941 */ /* 0x000fea0003800000 */
.L_x_219:
        /* <DEDUP_REMOVED lines=14> */
.L_x_222:
[----:B------:R-:W-:Y:S05]  /*7050*/  BSYNC B1 ;  /* 0x0000000000017941 */ /* 0x000fea0003800000 */
.L_x_221:
        /* <DEDUP_REMOVED lines=11> */
.L_x_224:
[----:B------:R-:W-:Y:S05]  /*7110*/  BSYNC B1 ;  /* 0x0000000000017941 */ /* 0x000fea0003800000 */
.L_x_223:
        /* <DEDUP_REMOVED lines=11> */
.L_x_226:
[----:B------:R-:W-:Y:S05]  /*71d0*/  BSYNC B1 ;  /* 0x0000000000017941 */ /* 0x000fea0003800000 */
.L_x_225:
        /* <DEDUP_REMOVED lines=10> */
.L_x_228:
[----:B------:R-:W-:Y:S05]  /*7280*/  BSYNC B1 ;  /* 0x0000000000017941 */ /* 0x000fea0003800000 */
.L_x_227:
        /* <DEDUP_REMOVED lines=14> */
.L_x_230:
[----:B------:R-:W-:Y:S05]  /*7370*/  BSYNC B1 ;  /* 0x0000000000017941 */ /* 0x000fea0003800000 */
.L_x_229:
        /* <DEDUP_REMOVED lines=11> */
.L_x_232:
[----:B------:R-:W-:Y:S05]  /*7430*/  BSYNC B1 ;  /* 0x0000000000017941 */ /* 0x000fea0003800000 */
.L_x_231:
        /* <DEDUP_REMOVED lines=11> */
.L_x_234:
[----:B------:R-:W-:Y:S05]  /*74f0*/  BSYNC B1 ;  /* 0x0000000000017941 */ /* 0x000fea0003800000 */
.L_x_233:
        /* <DEDUP_REMOVED lines=10> */
.L_x_236:
[----:B------:R-:W-:Y:S05]  /*75a0*/  BSYNC B1 ;  /* 0x0000000000017941 */ /* 0x000fea0003800000 */
.L_x_235:
        /* <DEDUP_REMOVED lines=14> */
.L_x_238:
[----:B------:R-:W-:Y:S05]  /*7690*/  BSYNC B1 ;  /* 0x0000000000017941 */ /* 0x000fea0003800000 */
.L_x_237:
        /* <DEDUP_REMOVED lines=11> */
.L_x_240:
[----:B------:R-:W-:Y:S05]  /*7750*/  BSYNC B1 ;  /* 0x0000000000017941 */ /* 0x000fea0003800000 */
.L_x_239:
        /* <DEDUP_REMOVED lines=11> */
.L_x_242:
[----:B------:R-:W-:Y:S05]  /*7810*/  BSYNC B1 ;  /* 0x0000000000017941 */ /* 0x000fea0003800000 */
.L_x_241:
        /* <DEDUP_REMOVED lines=10> */
.L_x_244:
[----:B------:R-:W-:Y:S05]  /*78c0*/  BSYNC B1 ;  /* 0x0000000000017941 */ /* 0x000fea0003800000 */
.L_x_243:
        /* <DEDUP_REMOVED lines=14> */
.L_x_246:
[----:B------:R-:W-:Y:S05]  /*79b0*/  BSYNC B1 ;  /* 0x0000000000017941 */ /* 0x000fea0003800000 */
.L_x_245:
        /* <DEDUP_REMOVED lines=11> */
.L_x_248:
[----:B------:R-:W-:Y:S05]  /*7a70*/  BSYNC B1 ;  /* 0x0000000000017941 */ /* 0x000fea0003800000 */
.L_x_247:
        /* <DEDUP_REMOVED lines=11> */
.L_x_250:
[----:B------:R-:W-:Y:S05]  /*7b30*/  BSYNC B1 ;  /* 0x0000000000017941 */ /* 0x000fea0003800000 */
.L_x_249:
        /* <DEDUP_REMOVED lines=10> */
.L_x_252:
[----:B------:R-:W-:Y:S05]  /*7be0*/  BSYNC B1 ;  /* 0x0000000000017941 */ /* 0x000fea0003800000 */
.L_x_251:
        /* <DEDUP_REMOVED lines=14> */
.L_x_254:
[----:B------:R-:W-:Y:S05]  /*7cd0*/  BSYNC B1 ;  /* 0x0000000000017941 */ /* 0x000fea0003800000 */
.L_x_253:
        /* <DEDUP_REMOVED lines=11> */
.L_x_256:
[----:B------:R-:W-:Y:S05]  /*7d90*/  BSYNC B1 ;  /* 0x0000000000017941 */ /* 0x000fea0003800000 */
.L_x_255:
        /* <DEDUP_REMOVED lines=11> */
.L_x_258:
[----:B------:R-:W-:Y:S05]  /*7e50*/  BSYNC B1 ;  /* 0x0000000000017941 */ /* 0x000fea0003800000 */
.L_x_257:
        /* <DEDUP_REMOVED lines=10> */
.L_x_260:
[----:B------:R-:W-:Y:S05]  /*7f00*/  BSYNC B1 ;  /* 0x0000000000017941 */ /* 0x000fea0003800000 */
.L_x_259:
        /* <DEDUP_REMOVED lines=14> */
.L_x_262:
[----:B------:R-:W-:Y:S05]  /*7ff0*/  BSYNC B1 ;  /* 0x0000000000017941 */ /* 0x000fea0003800000 */
.L_x_261:
[----:B0----5:R-:W-:Y:S01]  /*8000*/  FMUL R21, R165, R10 ;  /* 0x0000000aa5157220 */ /* 0x021fe20000400000 */
[----:B------:R-:W-:Y:S01]  /*8010*/  IMAD.X R29, R33, 0x1, R6, P6 ;  /* 0x00000001211d7824 */ /* 0x000fe200030e0606 */
[----:B------:R-:W-:Y:S01]  /*8020*/  ISETP.GT.AND P2, PT, R164, RZ, P1 ;  /* 0x000000ffa400720c */ /* 0x000fe20000f44270 */
[----:B------:R-:W-:Y:S01]  /*8030*/  BSSY B1, `(.L_x_263) ;  /* 0x0000007000017945 */ /* 0x000fe20003800000 */
[----:B------:R-:W-:Y:S01]  /*8040*/  FFMA R21, R144, R11, R21 ;  /* 0x0000000b90157223 */ /* 0x000fe20000000015 */
[----:B------:R-:W-:-:S04]  /*8050*/  IADD3 R36, P0, R24, UR10, RZ ;  /* 0x0000000a18247c10 */ /* 0x000fc8000ff1e0ff */
[----:B------:R0:W-:Y:S01]  /*8060*/  @P5 STG.E desc[UR16][R28.64], R21 ;  /* 0x000000151c005986 */ /* 0x0001e2000c101910 */
[----:B------:R-:W-:-:S05]  /*8070*/  IADD3.X R37, R25, UR11, RZ, P0, !PT ;  /* 0x0000000b19257c10 */ /* 0x000fca00087fe4ff */
[----:B------:R-:W-:Y:S05]  /*8080*/  @!P2 BRA `(.L_x_264) ;  /* 0x000000000004a947 */ /* 0x000fea0003800000 */
[----:B------:R0:W5:Y:S02]  /*8090*/  LDG.E.LTC128B R165, desc[UR16][R36.64] ;  /* 0x0000001024a57981 */ /* 0x000164000c1e1920 */
.L_x_264:
[----:B------:R-:W-:Y:S05]  /*80a0*/  BSYNC B1 ;  /* 0x0000000000017941 */ /* 0x000fea0003800000 */
.L_x_263:
[----:B------:R-:W-:Y:S01]  /*80b0*/  IADD3 R20, P5, R34, R4, RZ ;  /* 0x0000000422147210 */ /* 0x000fe20007fbe0ff */
[----:B----45:R-:W-:Y:S01]  /*80c0*/  FMUL R30, R165, R10 ;  /* 0x0000000aa51e7220 */ /* 0x030fe20000400000 */
[----:B------:R-:W-:Y:S01]  /*80d0*/  ISETP.GT.AND P4, PT, R164, 0x8, P4 ;  /* 0x00000008a400780c */ /* 0x000fe20002784270 */
[----:B------:R-:W-:Y:S01]  /*80e0*/  BSSY B1, `(.L_x_265) ;  /* 0x000000a000017945 */ /* 0x000fe20003800000 */
[----:B------:R-:W-:Y:S01]  /*80f0*/  IADD3 R26, P6, R26, UR8, RZ ;  /* 0x000000081a1a7c10 */ /* 0x000fe2000ffde0ff */
[----:B------:R-:W-:Y:S01]  /*8100*/  FFMA R145, R145, R11, R30 ;  /* 0x0000000b91917223 */ /* 0x000fe2000000001e */
[----:B0-----:R-:W-:Y:S01]  /*8110*/  IMAD.X R21, R35, 0x1, R6, P5 ;  /* 0x0000000123157824 */ /* 0x001fe200028e0606 */
[----:B------:R-:W-:Y:S02]  /*8120*/  ISETP.GT.AND P0, PT, R5, 0xf8, PT ;  /* 0x000000f80500780c */ /* 0x000fe40003f04270 */
[----:B------:R-:W-:Y:S02]  /*8130*/  IADD3 R30, P5, R32, R19, RZ ;  /* 0x00000013201e7210 */ /* 0x000fe40007fbe0ff */
[----:B------:R0:W-:Y:S01]  /*8140*/  @P2 STG.E desc[UR16][R20.64], R145 ;  /* 0x0000009114002986 */ /* 0x0001e2000c101910 */
[----:B------:R-:W-:-:S03]  /*8150*/  IADD3.X R27, R27, UR9, RZ, P6, !PT ;  /* 0x000000091b1b7c10 */ /* 0x000fc6000b7fe4ff */
[----:B------:R-:W-:Y:S07]  /*8160*/  @!P4 BRA `(.L_x_266) ;  /* 0x000000000004c947 */ /* 0x000fee0003800000 */
[----:B------:R4:W5:Y:S02]  /*8170*/  LDG.E.LTC128B R165, desc[UR16][R26.64] ;  /* 0x000000101aa57981 */ /* 0x000964000c1e1920 */
.L_x_266:
[----:B------:R-:W-:Y:S05]  /*8180*/  BSYNC B1 ;  /* 0x0000000000017941 */ /* 0x000fea0003800000 */
.L_x_265:
[----:B----45:R-:W-:Y:S01]  /*8190*/  FMUL R27, R165, R10 ;  /* 0x0000000aa51b7220 */ /* 0x030fe20000400000 */
[----:B------:R-:W-:Y:S01]  /*81a0*/  IMAD.X R31, R33, 0x1, R18, P5 ;  /* 0x00000001211f7824 */ /* 0x000fe200028e0612 */
[----:B------:R-:W-:Y:S01]  /*81b0*/  ISETP.GT.AND P1, PT, R164, 0x8, P1 ;  /* 0x00000008a400780c */ /* 0x000fe20000f24270 */
[----:B------:R-:W-:Y:S01]  /*81c0*/  BSSY B1, `(.L_x_267) ;  /* 0x0000008000017945 */ /* 0x000fe20003800000 */
[----:B------:R-:W-:Y:S01]  /*81d0*/  FFMA R27, R146, R11, R27 ;  /* 0x0000000b921b7223 */ /* 0x000fe2000000001b */
[----:B------:R-:W-:Y:S02]  /*81e0*/  IADD3 R24, P5, R24, UR8, RZ ;  /* 0x0000000818187c10 */ /* 0x000fe4000ffbe0ff */
[----:B------:R-:W-:Y:S02]  /*81f0*/  ISETP.GT.AND P2, PT, R5, 0xf9, PT ;  /* 0x000000f90500780c */ /* 0x000fe40003f44270 */
[----:B------:R4:W-:Y:S01]  /*8200*/  @P4 STG.E desc[UR16][R30.64], R27 ;  /* 0x0000001b1e004986 */ /* 0x0009e2000c101910 */
[----:B------:R-:W-:-:S05]  /*8210*/  IADD3.X R25, R25, UR9, RZ, P5, !PT ;  /* 0x0000000919197c10 */ /* 0x000fca000affe4ff */
[----:B------:R-:W-:Y:S05]  /*8220*/  @!P1 BRA `(.L_x_268) ;  /* 0x0000000000049947 */ /* 0x000fea0003800000 */
[----:B------:R0:W5:Y:S02]  /*8230*/  LDG.E.LTC128B R165, desc[UR16][R24.64] ;  /* 0x0000001018a57981 */ /* 0x000164000c1e1920 */
.L_x_268:
[----:B------:R-:W-:Y:S05]  /*8240*/  BSYNC B1 ;  /* 0x0000000000017941 */ /* 0x000fea0003800000 */
.L_x_267:
[----:B0-----:R-:W-:Y:S01]  /*8250*/  IADD3 R24, P6, R34, R19, RZ ;  /* 0x0000001322187210 */ /* 0x001fe20007fde0ff */
[----:B----45:R-:W-:Y:S01]  /*8260*/  FMUL R30, R165, R10 ;  /* 0x0000000aa51e7220 */ /* 0x030fe20000400000 */
[----:B------:R-:W-:Y:S01]  /*8270*/  ISETP.GT.AND P4, PT, R164, RZ, P0 ;  /* 0x000000ffa400720c */ /* 0x000fe20000784270 */
[----:B------:R-:W-:Y:S01]  /*8280*/  BSSY B1, `(.L_x_269) ;  /* 0x0000009000017945 */ /* 0x000fe20003800000 */
[----:B------:R-:W-:Y:S01]  /*8290*/  IADD3 R26, P5, R28, R4, RZ ;  /* 0x000000041c1a7210 */ /* 0x000fe20007fbe0ff */
[----:B------:R-:W-:Y:S02]  /*82a0*/  IMAD.X R25, R35, 0x1, R18, P6 ;  /* 0x0000000123197824 */ /* 0x000fe400030e0612 */
[----:B------:R-:W-:-:S05]  /*82b0*/  FFMA R147, R147, R11, R30 ;  /* 0x0000000b93937223 */ /* 0x000fca000000001e */
[----:B------:R0:W-:Y:S03]  /*82c0*/  @P1 STG.E desc[UR16][R24.64], R147 ;  /* 0x0000009318001986 */ /* 0x0001e6000c101910 */
[----:B------:R-:W-:Y:S05]  /*82d0*/  @!P4 BRA `(.L_x_270) ;  /* 0x00000000000cc947 */ /* 0x000fea0003800000 */
[----:B0-----:R-:W-:-:S04]  /*82e0*/  IADD3 R24, P1, R22, UR10, RZ ;  /* 0x0000000a16187c10 */ /* 0x001fc8000ff3e0ff */
[----:B------:R-:W-:-:S05]  /*82f0*/  IADD3.X R25, R23, UR11, RZ, P1, !PT ;  /* 0x0000000b17197c10 */ /* 0x000fca0008ffe4ff */
[----:B------:R4:W5:Y:S04]  /*8300*/  LDG.E.LTC128B R165, desc[UR16][R24.64] ;  /* 0x0000001018a57981 */ /* 0x000968000c1e1920 */
.L_x_270:
[----:B------:R-:W-:Y:S05]  /*8310*/  BSYNC B1 ;  /* 0x0000000000017941 */ /* 0x000fea0003800000 */
.L_x_269:
[----:B-----5:R-:W-:Y:S01]  /*8320*/  FMUL R5, R165, R10 ;  /* 0x0000000aa5057220 */ /* 0x020fe20000400000 */
[----:B------:R-:W-:Y:S01]  /*8330*/  IMAD.X R27, R29, 0x1, R6, P5 ;  /* 0x000000011d1b7824 */ /* 0x000fe200028e0606 */
[----:B------:R-:W-:Y:S01]  /*8340*/  ISETP.GT.AND P1, PT, R164, RZ, P2 ;  /* 0x000000ffa400720c */ /* 0x000fe20001724270 */
[----:B------:R-:W-:Y:S01]  /*8350*/  BSSY B1, `(.L_x_271) ;  /* 0x0000008000017945 */ /* 0x000fe20003800000 */
[----:B0---4-:R-:W-:Y:S01]  /*8360*/  FFMA R25, R148, R11, R5 ;  /* 0x0000000b94197223 */ /* 0x011fe20000000005 */
[----:B------:R-:W-:Y:S02]  /*8370*/  IADD3 R24, P5, R20, R4, RZ ;  /* 0x0000000414187210 */ /* 0x000fe40007fbe0ff */
[----:B------:R-:W-:Y:S02]  /*8380*/  IADD3 R4, P6, R36, UR10, RZ ;  /* 0x0000000a24047c10 */ /* 0x000fe4000ffde0ff */
[----:B------:R0:W-:Y:S02]  /*8390*/  @P4 STG.E desc[UR16][R26.64], R25 ;  /* 0x000000191a004986 */ /* 0x0001e4000c101910 */
[----:B------:R-:W-:-:S04]  /*83a0*/  IADD3.X R5, R37, UR11, RZ, P6, !PT ;  /* 0x0000000b25057c10 */ /* 0x000fc8000b7fe4ff */
[----:B------:R-:W-:Y:S05]  /*83b0*/  @!P1 BRA `(.L_x_272) ;  /* 0x0000000000049947 */ /* 0x000fea0003800000 */
[----:B------:R4:W5:Y:S02]  /*83c0*/  LDG.E.LTC128B R165, desc[UR16][R4.64] ;  /* 0x0000001004a57981 */ /* 0x000964000c1e1920 */
.L_x_272:
[----:B------:R-:W-:Y:S05]  /*83d0*/  BSYNC B1 ;  /* 0x0000000000017941 */ /* 0x000fea0003800000 */
.L_x_271:
[----:B----45:R-:W-:Y:S01]  /*83e0*/  FMUL R4, R165, R10 ;  /* 0x0000000aa5047220 */ /* 0x030fe20000400000 */
        /* <DEDUP_REMOVED lines=10> */
.L_x_274:
[----:B------:R-:W-:Y:S05]  /*8490*/  BSYNC B1 ;  /* 0x0000000000017941 */ /* 0x000fea0003800000 */
.L_x_273:
[----:B------:R-:W-:Y:S01]  /*84a0*/  ISETP.GT.AND P2, PT, R164, 0x8, P2 ;  /* 0x00000008a400780c */ /* 0x000fe20001744270 */
[----:B----45:R-:W-:Y:S01]  /*84b0*/  FMUL R5, R165, R10 ;  /* 0x0000000aa5057220 */ /* 0x030fe20000400000 */
[----:B------:R-:W-:Y:S01]  /*84c0*/  IMAD.X R27, R29, 0x1, R18, P5 ;  /* 0x000000011d1b7824 */ /* 0x000fe200028e0612 */
[----:B------:R-:W-:Y:S02]  /*84d0*/  BSSY B1, `(.L_x_275) ;  /* 0x0000007000017945 */ /* 0x000fe40003800000 */
[----:B---3--:R-:W-:-:S05]  /*84e0*/  FFMA R23, R150, R11, R5 ;  /* 0x0000000b96177223 */ /* 0x008fca0000000005 */
[----:B------:R3:W-:Y:S01]  /*84f0*/  @P0 STG.E desc[UR16][R26.64], R23 ;  /* 0x000000171a000986 */ /* 0x0007e2000c101910 */
[----:B------:R-:W-:-:S04]  /*8500*/  IADD3 R4, P0, R36, UR8, RZ ;  /* 0x0000000824047c10 */ /* 0x000fc8000ff1e0ff */
[----:B------:R-:W-:Y:S01]  /*8510*/  IADD3.X R5, R37, UR9, RZ, P0, !PT ;  /* 0x0000000925057c10 */ /* 0x000fe200087fe4ff */
[----:B------:R-:W-:Y:S08]  /*8520*/  @!P2 BRA `(.L_x_276) ;  /* 0x000000000004a947 */ /* 0x000ff00003800000 */
[----:B------:R4:W5:Y:S02]  /*8530*/  LDG.E.LTC128B R165, desc[UR16][R4.64] ;  /* 0x0000001004a57981 */ /* 0x000964000c1e1920 */
.L_x_276:
[----:B------:R-:W-:Y:S05]  /*8540*/  BSYNC B1 ;  /* 0x0000000000017941 */ /* 0x000fea0003800000 */
.L_x_275:
[----:B------:R-:W-:Y:S05]  /*8550*/  @!P2 BRA `(.L_x_277) ;  /* 0x0000002c0014a947 */ /* 0x000fea0003800000 */
[----:B----4-:R-:W-:Y:S01]  /*8560*/  IADD3 R4, P0, R20, R19, RZ ;  /* 0x0000001314047210 */ /* 0x010fe20007f1e0ff */
[----:B-----5:R-:W-:-:S04]  /*8570*/  FMUL R6, R165, R10 ;  /* 0x0000000aa5067220 */ /* 0x020fc80000400000 */
[----:B------:R-:W-:Y:S02]  /*8580*/  IMAD.X R5, R21, 0x1, R18, P0 ;  /* 0x0000000115057824 */ /* 0x000fe400000e0612 */
[----:B------:R-:W-:-:S05]  /*8590*/  FFMA R151, R151, R11, R6 ;  /* 0x0000000b97977223 */ /* 0x000fca0000000006 */
[----:B------:R4:W-:Y:S01]  /*85a0*/  STG.E desc[UR16][R4.64], R151 ;  /* 0x0000009704007986 */ /* 0x0009e2000c101910 */
[----:B------:R-:W-:Y:S05]  /*85b0*/  BRA `(.L_x_277) ;  /* 0x0000002800fc7947 */ /* 0x000fea0003800000 */
.L_x_26:
[----:B------:R-:W-:Y:S01]  /*85c0*/  ULDC.64 UR8, c[0x0][0x6c0] ;  /* 0x0001b00000087ab9 */ /* 0x000fe20000000a00 */
[----:B------:R-:W-:Y:S01]  /*85d0*/  ISETP.GT.AND P2, PT, R5, 0x1, PT ;  /* 0x000000010500780c */ /* 0x000fe20003f44270 */
[-C--:B------:R-:W-:Y:S01]  /*85e0*/  FMUL R153, R24, R11.reuse ;  /* 0x0000000b18997220 */ /* 0x080fe20000400000 */
[----:B------:R-:W-:Y:S01]  /*85f0*/  LEA R20, P0, R168, UR8, 0x2 ;  /* 0x00000008a8147c11 */ /* 0x000fe2000f8010ff */
[-C--:B------:R-:W-:Y:S01]  /*8600*/  FMUL R155, R25, R11.reuse ;  /* 0x0000000b199b7220 */ /* 0x080fe20000400000 */
[----:B------:R-:W-:Y:S01]  /*8610*/  ISETP.GT.AND P4, PT, R164, RZ, P2 ;  /* 0x000000ffa400720c */ /* 0x000fe20001784270 */
[----:B------:R-:W-:Y:S01]  /*8620*/  IMAD.SHL.U32 R6, R18, 0x20, RZ ;  /* 0x0000002012067824 */ /* 0x000fe200078e00ff */
[----:B------:R-:W-:Y:S01]  /*8630*/  LEA.HI.X R21, R168, UR9, R159, 0x2, P0 ;  /* 0x00000009a8157c11 */ /* 0x000fe200080f149f */
[-C--:B------:R-:W-:Y:S01]  /*8640*/  FMUL R157, R26, R11.reuse ;  /* 0x0000000b1a9d7220 */ /* 0x080fe20000400000 */
[----:B------:R-:W-:Y:S01]  /*8650*/  ISETP.GT.AND P1, PT, R164, 0x8, P1 ;  /* 0x00000008a400780c */ /* 0x000fe20000f24270 */
[-C--:B------:R-:W-:Y:S01]  /*8660*/  FMUL R159, R28, R11.reuse ;  /* 0x0000000b1c9f7220 */ /* 0x080fe20000400000 */
[----:B------:R-:W-:Y:S01]  /*8670*/  ISETP.GT.AND P0, PT, R5, 0x8, PT ;  /* 0x000000080500780c */ /* 0x000fe20003f04270 */
[----:B------:R0:W-:Y:S01]  /*8680*/  @P5 STG.E desc[UR16][R20.64], R153 ;  /* 0x0000009914005986 */ /* 0x0001e2000c101910 */
[-C--:B------:R-:W-:Y:S01]  /*8690*/  LEA R22, P5, R18, R20.reuse, 0x2 ;  /* 0x0000001412167211 */ /* 0x080fe200078a10ff */
[-C--:B------:R-:W-:Y:S01]  /*86a0*/  FMUL R33, R33, R11.reuse ;  /* 0x0000000b21217220 */ /* 0x080fe20000400000 */
[----:B------:R-:W-:Y:S01]  /*86b0*/  ISETP.GT.AND P2, PT, R164, 0x8, P2 ;  /* 0x00000008a400780c */ /* 0x000fe20001744270 */
[----:B------:R-:W-:Y:S01]  /*86c0*/  FMUL R35, R35, R11 ;  /* 0x0000000b23237220 */ /* 0x000fe20000400000 */
[C-C-:B------:R-:W-:Y:S01]  /*86d0*/  LEA.HI.X R23, R18.reuse, R21, R19.reuse, 0x2, P5 ;  /* 0x0000001512177211 */ /* 0x140fe200028f1413 */
[-C--:B------:R-:W-:Y:S01]  /*86e0*/  FMUL R37, R37, R11.reuse ;  /* 0x0000000b25257220 */ /* 0x080fe20000400000 */
[----:B------:R-:W-:Y:S01]  /*86f0*/  SHF.L.U64.HI R4, R18, 0x5, R19 ;  /* 0x0000000512047819 */ /* 0x000fe20000010213 */
[-C--:B------:R-:W-:Y:S01]  /*8700*/  FMUL R39, R39, R11.reuse ;  /* 0x0000000b27277220 */ /* 0x080fe20000400000 */
[----:B------:R-:W-:Y:S01]  /*8710*/  ISETP.GT.AND P5, PT, R164, RZ, P0 ;  /* 0x000000ffa400720c */ /* 0x000fe200007a4270 */
[----:B------:R1:W-:Y:S01]  /*8720*/  @P4 STG.E desc[UR16][R22.64], R155 ;  /* 0x0000009b16004986 */ /* 0x0003e2000c101910 */
[C---:B------:R-:W-:Y:S01]  /*8730*/  IADD3 R24, P4, R6.reuse, R20, RZ ;  /* 0x0000001406187210 */ /* 0x040fe20007f9e0ff */
[-C--:B0-----:R-:W-:Y:S01]  /*8740*/  FMUL R153, R27, R11.reuse ;  /* 0x0000000b1b997220 */ /* 0x081fe20000400000 */
[----:B------:R-:W-:Y:S01]  /*8750*/  IADD3 R26, P6, R6, R22, RZ ;  /* 0x00000016061a7210 */ /* 0x000fe20007fde0ff */
[----:B------:R0:W-:Y:S01]  /*8760*/  @P1 STG.E desc[UR16][R20.64+0x20], R157 ;  /* 0x0000209d14001986 */ /* 0x0001e2000c101910 */
[----:B------:R-:W-:Y:S01]  /*8770*/  ISETP.GT.AND P1, PT, R5, 0x9, PT ;  /* 0x000000090500780c */ /* 0x000fe20003f24270 */
[----:B------:R-:W-:Y:S01]  /*8780*/  IMAD.X R25, R4, 0x1, R21, P4 ;  /* 0x0000000104197824 */ /* 0x000fe200020e0615 */
[C---:B------:R-:W-:Y:S01]  /*8790*/  ISETP.GT.AND P0, PT, R164.reuse, 0x8, P0 ;  /* 0x00000008a400780c */ /* 0x040fe20000704270 */
[----:B------:R2:W-:Y:S01]  /*87a0*/  @P2 STG.E desc[UR16][R22.64+0x20], R153 ;  /* 0x0000209916002986 */ /* 0x0005e2000c101910 */
[----:B------:R-:W-:Y:S01]  /*87b0*/  ISETP.GT.AND P4, PT, R164, RZ, P1 ;  /* 0x000000ffa400720c */ /* 0x000fe20000f84270 */
[----:B------:R-:W-:Y:S01]  /*87c0*/  IMAD.X R27, R4, 0x1, R23, P6 ;  /* 0x00000001041b7824 */ /* 0x000fe200030e0617 */
[----:B------:R-:W-:Y:S01]  /*87d0*/  IADD3 R19, P2, R6, 0x20, RZ ;  /* 0x0000002006137810 */ /* 0x000fe20007f5e0ff */
[----:B------:R3:W-:Y:S01]  /*87e0*/  @P5 STG.E desc[UR16][R24.64], R159 ;  /* 0x0000009f18005986 */ /* 0x0007e2000c101910 */
[-C--:B-1----:R-:W-:Y:S01]  /*87f0*/  FMUL R155, R29, R11.reuse ;  /* 0x0000000b1d9b7220 */ /* 0x082fe20000400000 */
[----:B------:R-:W-:Y:S01]  /*8800*/  ISETP.GT.AND P1, PT, R164, 0x8, P1 ;  /* 0x00000008a400780c */ /* 0x000fe20000f24270 */
[----:B------:R-:W-:Y:S01]  /*8810*/  FMUL R41, R41, R11 ;  /* 0x0000000b29297220 */ /* 0x000fe20000400000 */
[----:B0-----:R-:W-:Y:S01]  /*8820*/  IADD3 R20, P5, R19, R20, RZ ;  /* 0x0000001413147210 */ /* 0x001fe20007fbe0ff */
[----:B------:R-:W-:-:S02]  /*8830*/  IMAD.X R18, RZ, RZ, R4, P2 ;  /* 0x000000ffff127224 */ /* 0x000fc400010e0604 */
[-C--:B------:R-:W-:Y:S01]  /*8840*/  FMUL R157, R30, R11.reuse ;  /* 0x0000000b1e9d7220 */ /* 0x080fe20000400000 */
[----:B------:R-:W-:Y:S01]  /*8850*/  ISETP.GT.AND P2, PT, R5, 0x10, PT ;  /* 0x000000100500780c */ /* 0x000fe20003f44270 */
[-C--:B--2---:R-:W-:Y:S01]  /*8860*/  FMUL R153, R31, R11.reuse ;  /* 0x0000000b1f997220 */ /* 0x084fe20000400000 */
[----:B------:R-:W-:Y:S01]  /*8870*/  IMAD.X R21, R18, 0x1, R21, P5 ;  /* 0x0000000112157824 */ /* 0x000fe200028e0615 */
[----:B------:R0:W-:Y:S01]  /*8880*/  @P4 STG.E desc[UR16][R26.64], R155 ;  /* 0x0000009b1a004986 */ /* 0x0001e2000c101910 */
[----:B------:R-:W-:Y:S01]  /*8890*/  IADD3 R22, P4, R19, R22, RZ ;  /* 0x0000001613167210 */ /* 0x000fe20007f9e0ff */
[-C--:B---3--:R-:W-:Y:S01]  /*88a0*/  FMUL R159, R32, R11.reuse ;  /* 0x0000000b209f7220 */ /* 0x088fe20000400000 */
[----:B------:R-:W-:Y:S01]  /*88b0*/  ISETP.GT.AND P5, PT, R164, RZ, P2 ;  /* 0x000000ffa400720c */ /* 0x000fe200017a4270 */
[----:B------:R1:W-:Y:S01]  /*88c0*/  @P0 STG.E desc[UR16][R20.64], R157 ;  /* 0x0000009d14000986 */ /* 0x0003e2000c101910 */
[----:B------:R-:W-:Y:S01]  /*88d0*/  ISETP.GT.AND P0, PT, R5, 0x11, PT ;  /* 0x000000110500780c */ /* 0x000fe20003f04270 */
[----:B------:R-:W-:Y:S01]  /*88e0*/  IMAD.X R23, R18, 0x1, R23, P4 ;  /* 0x0000000112177824 */ /* 0x000fe200020e0617 */
[----:B------:R-:W-:Y:S01]  /*88f0*/  IADD3 R28, P6, R6, R24, RZ ;  /* 0x00000018061c7210 */ /* 0x000fe20007fde0ff */
[-C--:B------:R-:W-:Y:S01]  /*8900*/  FMUL R43, R43, R11.reuse ;  /* 0x0000000b2b2b7220 */ /* 0x080fe20000400000 */
[----:B------:R-:W-:Y:S01]  /*8910*/  ISETP.GT.AND P4, PT, R164, RZ, P0 ;  /* 0x000000ffa400720c */ /* 0x000fe20000784270 */
[-C--:B------:R-:W-:Y:S01]  /*8920*/  FMUL R45, R45, R11.reuse ;  /* 0x0000000b2d2d7220 */ /* 0x080fe20000400000 */
[----:B------:R2:W-:Y:S01]  /*8930*/  @P1 STG.E desc[UR16][R22.64], R153 ;  /* 0x0000009916001986 */ /* 0x0005e2000c101910 */
[----:B------:R-:W-:Y:S01]  /*8940*/  IMAD.X R29, R4, 0x1, R25, P6 ;  /* 0x00000001041d7824 */ /* 0x000fe200030e0619 */
[----:B------:R-:W-:Y:S01]  /*8950*/  ISETP.GT.AND P1, PT, R164, 0x8, P2 ;  /* 0x00000008a400780c */ /* 0x000fe20001724270 */
[-C--:B0-----:R-:W-:Y:S01]  /*8960*/  FMUL R155, R34, R11.reuse ;  /* 0x0000000b229b7220 */ /* 0x081fe20000400000 */
[----:B------:R-:W-:Y:S01]  /*8970*/  IADD3 R30, P2, R6, R26, RZ ;  /* 0x0000001a061e7210 */ /* 0x000fe20007f5e0ff */
[-C--:B------:R-:W-:Y:S01]  /*8980*/  FMUL R47, R47, R11.reuse ;  /* 0x0000000b2f2f7220 */ /* 0x080fe20000400000 */
[----:B------:R-:W-:Y:S01]  /*8990*/  @P5 STG.E desc[UR16][R28.64], R159 ;  /* 0x0000009f1c005986 */ /* 0x000fe2000c101910 */
[----:B-1----:R-:W-:Y:S01]  /*89a0*/  IADD3 R20, P5, R19, R24, RZ ;  /* 0x0000001813147210 */ /* 0x002fe20007fbe0ff */
[-C--:B------:R-:W-:Y:S01]  /*89b0*/  FMUL R49, R49, R11.reuse ;  /* 0x0000000b31317220 */ /* 0x080fe20000400000 */
[----:B------:R-:W-:Y:S01]  /*89c0*/  IMAD.X R31, R4, 0x1, R27, P2 ;  /* 0x00000001041f7824 */ /* 0x000fe200010e061b */
[----:B------:R-:W-:Y:S01]  /*89d0*/  ISETP.GT.AND P0, PT, R164, 0x8, P0 ;  /* 0x00000008a400780c */ /* 0x000fe20000704270 */
[-C--:B------:R-:W-:Y:S01]  /*89e0*/  FMUL R51, R51, R11.reuse ;  /* 0x0000000b33337220 */ /* 0x080fe20000400000 */
[----:B------:R-:W-:Y:S01]  /*89f0*/  ISETP.GT.AND P2, PT, R5, 0x18, PT ;  /* 0x000000180500780c */ /* 0x000fe20003f44270 */
[----:B------:R-:W-:Y:S01]  /*8a00*/  IMAD.X R21, R18, 0x1, R25, P5 ;  /* 0x0000000112157824 */ /* 0x000fe200028e0619 */
[----:B------:R0:W-:Y:S01]  /*8a10*/  @P4 STG.E desc[UR16][R30.64], R33 ;  /* 0x000000211e004986 */ /* 0x0001e2000c101910 */
[----:B--2---:R-:W-:Y:S01]  /*8a20*/  IADD3 R22, P4, R19, R26, RZ ;  /* 0x0000001a13167210 */ /* 0x004fe20007f9e0ff */
[-C--:B------:R-:W-:Y:S01]  /*8a30*/  FMUL R153, R36, R11.reuse ;  /* 0x0000000b24997220 */ /* 0x080fe20000400000 */
        /* <DEDUP_REMOVED lines=22> */
[----:B------:R-:W-:Y:S01]  /*8ba0*/  @P4 STG.E desc[UR16][R26.64], R37 ;  /* 0x000000251a004986 */ /* 0x000fe2000c101910 */
        /* <DEDUP_REMOVED lines=13> */
[-C--:B------:R-:W-:Y:S01]  /*8c80*/  FMUL R67, R67, R11.reuse ;  /* 0x0000000b43437220 */ /* 0x080fe20000400000 */
[----:B------:R-:W-:Y:S01]  /*8c90*/  IADD3 R30, P2, R6, R26, RZ ;  /* 0x0000001a061e7210 */ /* 0x000fe20007f5e0ff */
[-C--:B0-----:R-:W-:Y:S01]  /*8ca0*/  FMUL R33, R42, R11.reuse ;  /* 0x0000000b2a217220 */ /* 0x081fe20000400000 */
[----:B------:R0:W-:Y:S01]  /*8cb0*/  @P5 STG.E desc[UR16][R28.64], R35 ;  /* 0x000000231c005986 */ /* 0x0001e2000c101910 */
[----:B------:R-:W-:Y:S01]  /*8cc0*/  IADD3 R20, P5, R19, R24, RZ ;  /* 0x0000001813147210 */ /* 0x000fe20007fbe0ff */
[-C--:B------:R-:W-:Y:S01]  /*8cd0*/  FMUL R69, R69, R11.reuse ;  /* 0x0000000b45457220 */ /* 0x080fe20000400000 */
[----:B------:R-:W-:Y:S01]  /*8ce0*/  IMAD.X R31, R4, 0x1, R27, P2 ;  /* 0x00000001041f7824 */ /* 0x000fe200010e061b */
[----:B------:R-:W-:Y:S01]  /*8cf0*/  ISETP.GT.AND P0, PT, R164, 0x8, P0 ;  /* 0x00000008a400780c */ /* 0x000fe20000704270 */
[-C--:B------:R-:W-:Y:S01]  /*8d00*/  FMUL R71, R71, R11.reuse ;  /* 0x0000000b47477220 */ /* 0x080fe20000400000 */
[----:B------:R-:W-:Y:S01]  /*8d10*/  ISETP.GT.AND P2, PT, R5, 0x28, PT ;  /* 0x000000280500780c */ /* 0x000fe20003f44270 */
[----:B------:R-:W-:Y:S01]  /*8d20*/  IMAD.X R21, R18, 0x1, R25, P5 ;  /* 0x0000000112157824 */ /* 0x000fe200028e0619 */
[----:B------:R-:W-:Y:S01]  /*8d30*/  @P4 STG.E desc[UR16][R30.64], R41 ;  /* 0x000000291e004986 */ /* 0x000fe2000c101910 */
[----:B-1----:R-:W-:Y:S01]  /*8d40*/  IADD3 R22, P4, R19, R26, RZ ;  /* 0x0000001a13167210 */ /* 0x002fe20007f9e0ff */
[-C--:B------:R-:W-:Y:S01]  /*8d50*/  FMUL R73, R73, R11.reuse ;  /* 0x0000000b49497220 */ /* 0x080fe20000400000 */
[----:B------:R-:W-:Y:S01]  /*8d60*/  ISETP.GT.AND P5, PT, R164, RZ, P2 ;  /* 0x000000ffa400720c */ /* 0x000fe200017a4270 */
[----:B------:R1:W-:Y:S01]  /*8d70*/  @P1 STG.E desc[UR16][R20.64], R33 ;  /* 0x0000002114001986 */ /* 0x0003e2000c101910 */
[----:B------:R-:W-:Y:S01]  /*8d80*/  ISETP.GT.AND P1, PT, R5, 0x29, PT ;  /* 0x000000290500780c */ /* 0x000fe20003f24270 */
[----:B------:R-:W-:Y:S01]  /*8d90*/  IMAD.X R23, R18, 0x1, R27, P4 ;  /* 0x0000000112177824 */ /* 0x000fe200020e061b */
[----:B------:R-:W-:Y:S01]  /*8da0*/  IADD3 R24, P6, R6, R28, RZ ;  /* 0x0000001c06187210 */ /* 0x000fe20007fde0ff */
[-C--:B0-----:R-:W-:Y:S01]  /*8db0*/  FMUL R35, R44, R11.reuse ;  /* 0x0000000b2c237220 */ /* 0x081fe20000400000 */
[----:B------:R-:W-:Y:S01]  /*8dc0*/  ISETP.GT.AND P4, PT, R164, RZ, P1 ;  /* 0x000000ffa400720c */ /* 0x000fe20000f84270 */
[-C--:B------:R-:W-:Y:S01]  /*8dd0*/  FMUL R75, R75, R11.reuse ;  /* 0x0000000b4b4b7220 */ /* 0x080fe20000400000 */
[----:B------:R0:W-:Y:S01]  /*8de0*/  @P0 STG.E desc[UR16][R22.64], R43 ;  /* 0x0000002b16000986 */ /* 0x0001e2000c101910 */
[----:B------:R-:W-:Y:S01]  /*8df0*/  IMAD.X R25, R4, 0x1, R29, P6 ;  /* 0x0000000104197824 */ /* 0x000fe200030e061d */
[----:B------:R-:W-:Y:S01]  /*8e00*/  ISETP.GT.AND P0, PT, R164, 0x8, P2 ;  /* 0x00000008a400780c */ /* 0x000fe20001704270 */
[-C--:B------:R-:W-:Y:S01]  /*8e10*/  FMUL R77, R77, R11.reuse ;  /* 0x0000000b4d4d7220 */ /* 0x080fe20000400000 */
[----:B------:R-:W-:Y:S01]  /*8e20*/  IADD3 R26, P2, R6, R30, RZ ;  /* 0x0000001e061a7210 */ /* 0x000fe20007f5e0ff */
[-C--:B-1----:R-:W-:Y:S01]  /*8e30*/  FMUL R33, R46, R11.reuse ;  /* 0x0000000b2e217220 */ /* 0x082fe20000400000 */
        /* <DEDUP_REMOVED lines=9> */
[----:B0-----:R-:W-:Y:S01]  /*8ed0*/  IADD3 R22, P4, R19, R30, RZ ;  /* 0x0000001e13167210 */ /* 0x001fe20007f9e0ff */
[-C--:B------:R-:W-:Y:S01]  /*8ee0*/  FMUL R83, R83, R11.reuse ;  /* 0x0000000b53537220 */ /* 0x080fe20000400000 */
[----:B------:R-:W-:Y:S01]  /*8ef0*/  ISETP.GT.AND P5, PT, R164, RZ, P2 ;  /* 0x000000ffa400720c */ /* 0x000fe200017a4270 */
[----:B------:R0:W-:Y:S01]  /*8f00*/  @P0 STG.E desc[UR16][R20.64], R33 ;  /* 0x0000002114000986 */ /* 0x0001e2000c101910 */
[----:B------:R-:W-:Y:S01]  /*8f10*/  ISETP.GT.AND P0, PT, R5, 0x31, PT ;  /* 0x000000310500780c */ /* 0x000fe20003f04270 */
[----:B------:R-:W-:Y:S01]  /*8f20*/  IMAD.X R23, R18, 0x1, R31, P4 ;  /* 0x0000000112177824 */ /* 0x000fe200020e061f */
[----:B------:R-:W-:Y:S01]  /*8f30*/  IADD3 R28, P6, R6, R24, RZ ;  /* 0x00000018061c7210 */ /* 0x000fe20007fde0ff */
[-C--:B-1----:R-:W-:Y:S01]  /*8f40*/  FMUL R35, R48, R11.reuse ;  /* 0x0000000b30237220 */ /* 0x082fe20000400000 */
        /* <DEDUP_REMOVED lines=112> */
[----:B------:R-:W-:Y:S01]  /*9650*/  ISETP.GT.AND P2, PT, R5, 0x58, PT ;  /* 0x000000580500780c */ /* 0x000fe20003f44270 */
[-C--:B------:R-:W-:Y:S01]  /*9660*/  FMUL R131, R131, R11.reuse ;  /* 0x0000000b83837220 */ /* 0x080fe20000400000 */
[----:B------:R-:W-:Y:S01]  /*9670*/  ISETP.GT.AND P0, PT, R164, 0x8, P0 ;  /* 0x00000008a400780c */ /* 0x000fe20000704270 */
[----:B------:R-:W-:Y:S01]  /*9680*/  IMAD.X R21, R18, 0x1, R25, P5 ;  /* 0x0000000112157824 */ /* 0x000fe200028e0619 */
[----:B------:R-:W-:Y:S01]  /*9690*/  @P4 STG.E desc[UR16][R30.64], R65 ;  /* 0x000000411e004986 */ /* 0x000fe2000c101910 */
[----:B------:R-:W-:Y:S01]  /*96a0*/  ISETP.GT.AND P5, PT, R164, RZ, P2 ;  /* 0x000000ffa400720c */ /* 0x000fe200017a4270 */
[-C--:B------:R-:W-:Y:S01]  /*96b0*/  FMUL R133, R133, R11.reuse ;  /* 0x0000000b85857220 */ /* 0x080fe20000400000 */
[----:B-1----:R-:W-:Y:S01]  /*96c0*/  IADD3 R22, P4, R19, R26, RZ ;  /* 0x0000001a13167210 */ /* 0x002fe20007f9e0ff */
[----:B------:R1:W-:Y:S01]  /*96d0*/  @P1 STG.E desc[UR16][R20.64], R33 ;  /* 0x0000002114001986 */ /* 0x0003e2000c101910 */
[----:B------:R-:W-:Y:S01]  /*96e0*/  IADD3 R24, P6, R6, R28, RZ ;  /* 0x0000001c06187210 */ /* 0x000fe20007fde0ff */
[-C--:B0-----:R-:W-:Y:S01]  /*96f0*/  FMUL R35, R68, R11.reuse ;  /* 0x0000000b44237220 */ /* 0x081fe20000400000 */
[----:B------:R-:W-:Y:S01]  /*9700*/  ISETP.GT.AND P1, PT, R5, 0x59, PT ;  /* 0x000000590500780c */ /* 0x000fe20003f24270 */
[----:B------:R-:W-:Y:S01]  /*9710*/  IMAD.X R23, R18, 0x1, R27, P4 ;  /* 0x0000000112177824 */ /* 0x000fe200020e061b */
[----:B------:R-:W-:Y:S01]  /*9720*/  ISETP.GT.AND P2, PT, R164, 0x8, P2 ;  /* 0x00000008a400780c */ /* 0x000fe20001744270 */
[----:B------:R-:W-:Y:S01]  /*9730*/  IMAD.X R25, R4, 0x1, R29, P6 ;  /* 0x0000000104197824 */ /* 0x000fe200030e061d */
[----:B------:R-:W-:Y:S01]  /*9740*/  ISETP.GT.AND P4, PT, R164, RZ, P1 ;  /* 0x000000ffa400720c */ /* 0x000fe20000f84270 */
[-C--:B------:R-:W-:Y:S01]  /*9750*/  FMUL R135, R135, R11.reuse ;  /* 0x0000000b87877220 */ /* 0x080fe20000400000 */
[----:B------:R0:W-:Y:S01]  /*9760*/  @P0 STG.E desc[UR16][R22.64], R67 ;  /* 0x0000004316000986 */ /* 0x0001e2000c101910 */
[----:B------:R-:W-:Y:S01]  /*9770*/  IADD3 R26, P0, R6, R30, RZ ;  /* 0x0000001e061a7210 */ /* 0x000fe20007f1e0ff */
[-C--:B------:R-:W-:Y:S01]  /*9780*/  FMUL R137, R137, R11.reuse ;  /* 0x0000000b89897220 */ /* 0x080fe20000400000 */
[----:B------:R-:W-:Y:S01]  /*9790*/  ISETP.GT.AND P1, PT, R164, 0x8, P1 ;  /* 0x00000008a400780c */ /* 0x000fe20000f24270 */
[----:B------:R2:W-:Y:S01]  /*97a0*/  @P5 STG.E desc[UR16][R24.64], R35 ;  /* 0x0000002318005986 */ /* 0x0005e2000c101910 */
[----:B-1----:R-:W-:Y:S01]  /*97b0*/  IADD3 R20, P5, R19, R28, RZ ;  /* 0x0000001c13147210 */ /* 0x002fe20007fbe0ff */
[----:B------:R-:W-:Y:S01]  /*97c0*/  IMAD.X R27, R4, 0x1, R31, P0 ;  /* 0x00000001041b7824 */ /* 0x000fe200000e061f */
[----:B------:R-:W-:Y:S01]  /*97d0*/  ISETP.GT.AND P0, PT, R5, 0x60, PT ;  /* 0x000000600500780c */ /* 0x000fe20003f04270 */
[-C--:B------:R-:W-:Y:S01]  /*97e0*/  FMUL R33, R70, R11.reuse ;  /* 0x0000000b46217220 */ /* 0x080fe20000400000 */
[----:B------:R-:W-:Y:S01]  /*97f0*/  IADD3 R28, P6, R6, R24, RZ ;  /* 0x00000018061c7210 */ /* 0x000fe20007fde0ff */
[----:B------:R-:W-:Y:S01]  /*9800*/  IMAD.X R21, R18, 0x1, R29, P5 ;  /* 0x0000000112157824 */ /* 0x000fe200028e061d */
[----:B------:R-:W-:Y:S01]  /*9810*/  @P4 STG.E desc[UR16][R26.64], R69 ;  /* 0x000000451a004986 */ /* 0x000fe2000c101910 */
[----:B0-----:R-:W-:Y:S01]  /*9820*/  IADD3 R22, P5, R19, R30, RZ ;  /* 0x0000001e13167210 */ /* 0x001fe20007fbe0ff */
[----:B------:R-:W-:Y:S01]  /*9830*/  FMUL R139, R139, R11 ;  /* 0x0000000b8b8b7220 */ /* 0x000fe20000400000 */
[----:B------:R-:W-:Y:S01]  /*9840*/  ISETP.GT.AND P4, PT, R164, RZ, P0 ;  /* 0x000000ffa400720c */ /* 0x000fe20000784270 */
[----:B------:R0:W-:Y:S01]  /*9850*/  @P2 STG.E desc[UR16][R20.64], R33 ;  /* 0x0000002114002986 */ /* 0x0001e2000c101910 */
[----:B------:R-:W-:Y:S01]  /*9860*/  ISETP.GT.AND P2, PT, R5, 0x61, PT ;  /* 0x000000610500780c */ /* 0x000fe20003f44270 */
[----:B------:R-:W-:-:S02]  /*9870*/  IMAD.X R23, R18, 0x1, R31, P5 ;  /* 0x0000000112177824 */ /* 0x000fc400028e061f */
[-C--:B--2---:R-:W-:Y:S01]  /*9880*/  FMUL R35, R72, R11.reuse ;  /* 0x0000000b48237220 */ /* 0x084fe20000400000 */
[----:B------:R-:W-:Y:S01]  /*9890*/  IMAD.X R29, R4, 0x1, R25, P6 ;  /* 0x00000001041d7824 */ /* 0x000fe200030e0619 */
[----:B------:R-:W-:Y:S01]  /*98a0*/  ISETP.GT.AND P5, PT, R164, RZ, P2 ;  /* 0x000000ffa400720c */ /* 0x000fe200017a4270 */
[-C--:B------:R-:W-:Y:S01]  /*98b0*/  FMUL R141, R141, R11.reuse ;  /* 0x0000000b8d8d7220 */ /* 0x080fe20000400000 */
[----:B------:R1:W-:Y:S01]  /*98c0*/  @P1 STG.E desc[UR16][R22.64], R71 ;  /* 0x0000004716001986 */ /* 0x0003e2000c101910 */
[----:B------:R-:W-:Y:S01]  /*98d0*/  IADD3 R30, P1, R6, R26, RZ ;  /* 0x0000001a061e7210 */ /* 0x000fe20007f3e0ff */
[-C--:B------:R-:W-:Y:S01]  /*98e0*/  FMUL R143, R143, R11.reuse ;  /* 0x0000000b8f8f7220 */ /* 0x080fe20000400000 */
[----:B------:R-:W-:Y:S01]  /*98f0*/  ISETP.GT.AND P0, PT, R164, 0x8, P0 ;  /* 0x00000008a400780c */ /* 0x000fe20000704270 */
[-C--:B------:R-:W-:Y:S01]  /*9900*/  FMUL R145, R145, R11.reuse ;  /* 0x0000000b91917220 */ /* 0x080fe20000400000 */
[----:B------:R2:W-:Y:S01]  /*9910*/  @P4 STG.E desc[UR16][R28.64], R35 ;  /* 0x000000231c004986 */ /* 0x0005e2000c101910 */
[----:B0-----:R-:W-:Y:S01]  /*9920*/  IADD3 R20, P4, R19, R24, RZ ;  /* 0x0000001813147210 */ /* 0x001fe20007f9e0ff */
[----:B------:R-:W-:Y:S01]  /*9930*/  IMAD.X R31, R4, 0x1, R27, P1 ;  /* 0x00000001041f7824 */ /* 0x000fe200008e061b */
[----:B------:R-:W-:Y:S01]  /*9940*/  ISETP.GT.AND P1, PT, R5, 0x68, PT ;  /* 0x000000680500780c */ /* 0x000fe20003f24270 */
[-C--:B------:R-:W-:Y:S01]  /*9950*/  FMUL R33, R74, R11.reuse ;  /* 0x0000000b4a217220 */ /* 0x080fe20000400000 */
[----:B------:R-:W-:Y:S01]  /*9960*/  ISETP.GT.AND P2, PT, R164, 0x8, P2 ;  /* 0x00000008a400780c */ /* 0x000fe20001744270 */
        /* <DEDUP_REMOVED lines=9> */
[-C--:B--2---:R-:W-:Y:S01]  /*9a00*/  FMUL R35, R76, R11.reuse ;  /* 0x0000000b4c237220 */ /* 0x084fe20000400000 */
[----:B------:R-:W-:Y:S01]  /*9a10*/  ISETP.GT.AND P5, PT, R164, RZ, P0 ;  /* 0x000000ffa400720c */ /* 0x000fe200007a4270 */
[-C--:B------:R-:W-:Y:S01]  /*9a20*/  FMUL R149, R149, R11.reuse ;  /* 0x0000000b95957220 */ /* 0x080fe20000400000 */
[----:B------:R1:W-:Y:S01]  /*9a30*/  @P2 STG.E desc[UR16][R22.64], R75 ;  /* 0x0000004b16002986 */ /* 0x0003e2000c101910 */
[----:B------:R-:W-:Y:S01]  /*9a40*/  IMAD.X R25, R4, 0x1, R29, P6 ;  /* 0x0000000104197824 */ /* 0x000fe200030e061d */
[----:B------:R-:W-:Y:S01]  /*9a50*/  IADD3 R26, P2, R6, R30, RZ ;  /* 0x0000001e061a7210 */ /* 0x000fe20007f5e0ff */
[-C--:B------:R-:W-:Y:S01]  /*9a60*/  FMUL R151, R151, R11.reuse ;  /* 0x0000000b97977220 */ /* 0x080fe20000400000 */
[----:B------:R-:W-:Y:S01]  /*9a70*/  ISETP.GT.AND P1, PT, R164, 0x8, P1 ;  /* 0x00000008a400780c */ /* 0x000fe20000f24270 */
[----:B0-----:R-:W-:Y:S01]  /*9a80*/  FMUL R33, R78, R11 ;  /* 0x0000000b4e217220 */ /* 0x001fe20000400000 */
[----:B------:R0:W-:Y:S01]  /*9a90*/  @P4 STG.E desc[UR16][R24.64], R35 ;  /* 0x0000002318004986 */ /* 0x0001e2000c101910 */
[----:B------:R-:W-:Y:S01]  /*9aa0*/  IADD3 R20, P4, R19, R28, RZ ;  /* 0x0000001c13147210 */ /* 0x000fe20007f9e0ff */
[----:B------:R-:W-:Y:S01]  /*9ab0*/  IMAD.X R27, R4, 0x1, R31, P2 ;  /* 0x00000001041b7824 */ /* 0x000fe200010e061f */
[----:B------:R-:W-:-:S02]  /*9ac0*/  ISETP.GT.AND P2, PT, R5, 0x70, PT ;  /* 0x000000700500780c */ /* 0x000fc40003f44270 */
[----:B------:R-:W-:Y:S01]  /*9ad0*/  ISETP.GT.AND P0, PT, R164, 0x8, P0 ;  /* 0x00000008a400780c */ /* 0x000fe20000704270 */
[----:B------:R-:W-:Y:S01]  /*9ae0*/  IMAD.X R21, R18, 0x1, R29, P4 ;  /* 0x0000000112157824 */ /* 0x000fe200020e061d */
[----:B------:R-:W-:Y:S01]  /*9af0*/  @P5 STG.E desc[UR16][R26.64], R77 ;  /* 0x0000004d1a005986 */ /* 0x000fe2000c101910 */
[----:B-1----:R-:W-:Y:S02]  /*9b00*/  IADD3 R22, P5, R19, R30, RZ ;  /* 0x0000001e13167210 */ /* 0x002fe40007fbe0ff */
[----:B------:R-:W-:Y:S01]  /*9b10*/  ISETP.GT.AND P4, PT, R164, RZ, P2 ;  /* 0x000000ffa400720c */ /* 0x000fe20001784270 */
[----:B------:R1:W-:Y:S01]  /*9b20*/  @P1 STG.E desc[UR16][R20.64], R33 ;  /* 0x0000002114001986 */ /* 0x0003e2000c101910 */
[----:B------:R-:W-:Y:S01]  /*9b30*/  ISETP.GT.AND P1, PT, R5, 0x71, PT ;  /* 0x000000710500780c */ /* 0x000fe20003f24270 */
[----:B------:R-:W-:Y:S01]  /*9b40*/  IMAD.X R23, R18, 0x1, R31, P5 ;  /* 0x0000000112177824 */ /* 0x000fe200028e061f */
[----:B------:R-:W-:Y:S01]  /*9b50*/  IADD3 R28, P6, R6, R24, RZ ;  /* 0x00000018061c7210 */ /* 0x000fe20007fde0ff */
[----:B0-----:R-:W-:Y:S01]  /*9b60*/  FMUL R35, R80, R11 ;  /* 0x0000000b50237220 */ /* 0x001fe20000400000 */
[----:B------:R-:W-:-:S02]  /*9b70*/  ISETP.GT.AND P5, PT, R164, RZ, P1 ;  /* 0x000000ffa400720c */ /* 0x000fc40000fa4270 */
[----:B------:R0:W-:Y:S01]  /*9b80*/  @P0 STG.E desc[UR16][R22.64], R79 ;  /* 0x0000004f16000986 */ /* 0x0001e2000c101910 */
[----:B------:R-:W-:Y:S01]  /*9b90*/  IMAD.X R29, R4, 0x1, R25, P6 ;  /* 0x00000001041d7824 */ /* 0x000fe200030e0619 */
[----:B------:R-:W-:Y:S02]  /*9ba0*/  IADD3 R30, P0, R6, R26, RZ ;  /* 0x0000001a061e7210 */ /* 0x000fe40007f1e0ff */
[----:B------:R-:W-:Y:S01]  /*9bb0*/  ISETP.GT.AND P2, PT, R164, 0x8, P2 ;  /* 0x00000008a400780c */ /* 0x000fe20001744270 */
[----:B-1----:R-:W-:Y:S01]  /*9bc0*/  FMUL R33, R82, R11 ;  /* 0x0000000b52217220 */ /* 0x002fe20000400000 */
[----:B------:R1:W-:Y:S01]  /*9bd0*/  @P4 STG.E desc[UR16][R28.64], R35 ;  /* 0x000000231c004986 */ /* 0x0003e2000c101910 */
[----:B------:R-:W-:Y:S01]  /*9be0*/  IADD3 R20, P4, R19, R24, RZ ;  /* 0x0000001813147210 */ /* 0x000fe20007f9e0ff */
[----:B------:R-:W-:Y:S01]  /*9bf0*/  IMAD.X R31, R4, 0x1, R27, P0 ;  /* 0x00000001041f7824 */ /* 0x000fe200000e061b */
[----:B------:R-:W-:Y:S02]  /*9c00*/  ISETP.GT.AND P0, PT, R5, 0x78, PT ;  /* 0x000000780500780c */ /* 0x000fe40003f04270 */
[----:B------:R-:W-:Y:S01]  /*9c10*/  ISETP.GT.AND P1, PT, R164, 0x8, P1 ;  /* 0x00000008a400780c */ /* 0x000fe20000f24270 */
[----:B------:R-:W-:Y:S01]  /*9c20*/  IMAD.X R21, R18, 0x1, R25, P4 ;  /* 0x0000000112157824 */ /* 0x000fe200020e0619 */
[----:B------:R-:W-:Y:S01]  /*9c30*/  @P5 STG.E desc[UR16][R30.64], R81 ;  /* 0x000000511e005986 */ /* 0x000fe2000c101910 */
[----:B0-----:R-:W-:-:S02]  /*9c40*/  IADD3 R22, P5, R19, R26, RZ ;  /* 0x0000001a13167210 */ /* 0x001fc40007fbe0ff */
[----:B------:R-:W-:Y:S01]  /*9c50*/  ISETP.GT.AND P4, PT, R164, RZ, P0 ;  /* 0x000000ffa400720c */ /* 0x000fe20000784270 */
[----:B------:R0:W-:Y:S01]  /*9c60*/  @P2 STG.E desc[UR16][R20.64], R33 ;  /* 0x0000002114002986 */ /* 0x0001e2000c101910 */
[----:B------:R-:W-:Y:S01]  /*9c70*/  ISETP.GT.AND P2, PT, R5, 0x79, PT ;  /* 0x000000790500780c */ /* 0x000fe20003f44270 */
[----:B------:R-:W-:Y:S01]  /*9c80*/  IMAD.X R23, R18, 0x1, R27, P5 ;  /* 0x0000000112177824 */ /* 0x000fe200028e061b */
[----:B------:R-:W-:Y:S01]  /*9c90*/  IADD3 R24, P6, R6, R28, RZ ;  /* 0x0000001c06187210 */ /* 0x000fe20007fde0ff */
[----:B-1----:R-:W-:Y:S01]  /*9ca0*/  FMUL R35, R84, R11 ;  /* 0x0000000b54237220 */ /* 0x002fe20000400000 */
[----:B------:R-:W-:Y:S02]  /*9cb0*/  ISETP.GT.AND P5, PT, R164, RZ, P2 ;  /* 0x000000ffa400720c */ /* 0x000fe400017a4270 */
[----:B------:R1:W-:Y:S01]  /*9cc0*/  @P1 STG.E desc[UR16][R22.64], R83 ;  /* 0x0000005316001986 */ /* 0x0003e2000c101910 */
[----:B------:R-:W-:Y:S01]  /*9cd0*/  IMAD.X R25, R4, 0x1, R29, P6 ;  /* 0x0000000104197824 */ /* 0x000fe200030e061d */
[----:B------:R-:W-:-:S02]  /*9ce0*/  IADD3 R26, P1, R6, R30, RZ ;  /* 0x0000001e061a7210 */ /* 0x000fc40007f3e0ff */
[----:B------:R-:W-:Y:S01]  /*9cf0*/  ISETP.GT.AND P0, PT, R164, 0x8, P0 ;  /* 0x00000008a400780c */ /* 0x000fe20000704270 */
[----:B0-----:R-:W-:Y:S01]  /*9d00*/  FMUL R33, R86, R11 ;  /* 0x0000000b56217220 */ /* 0x001fe20000400000 */
[----:B------:R0:W-:Y:S01]  /*9d10*/  @P4 STG.E desc[UR16][R24.64], R35 ;  /* 0x0000002318004986 */ /* 0x0001e2000c101910 */
[----:B------:R-:W-:Y:S01]  /*9d20*/  IADD3 R20, P4, R19, R28, RZ ;  /* 0x0000001c13147210 */ /* 0x000fe20007f9e0ff */
[----:B------:R-:W-:Y:S01]  /*9d30*/  IMAD.X R27, R4, 0x1, R31, P1 ;  /* 0x00000001041b7824 */ /* 0x000fe200008e061f */
[----:B------:R-:W-:Y:S02]  /*9d40*/  ISETP.GT.AND P1, PT, R5, 0x80, PT ;  /* 0x000000800500780c */ /* 0x000fe40003f24270 */
[----:B------:R-:W-:Y:S01]  /*9d50*/  ISETP.GT.AND P2, PT, R164, 0x8, P2 ;  /* 0x00000008a400780c */ /* 0x000fe20001744270 */
[----:B------:R-:W-:Y:S01]  /*9d60*/  IMAD.X R21, R18, 0x1, R29, P4 ;  /* 0x0000000112157824 */ /* 0x000fe200020e061d */
[----:B------:R-:W-:Y:S01]  /*9d70*/  @P5 STG.E desc[UR16][R26.64], R85 ;  /* 0x000000551a005986 */ /* 0x000fe2000c101910 */
[----:B-1----:R-:W-:-:S02]  /*9d80*/  IADD3 R22, P5, R19, R30, RZ ;  /* 0x0000001e13167210 */ /* 0x002fc40007fbe0ff */
[----:B------:R-:W-:Y:S01]  /*9d90*/  ISETP.GT.AND P4, PT, R164, RZ, P1 ;  /* 0x000000ffa400720c */ /* 0x000fe20000f84270 */
[----:B------:R1:W-:Y:S01]  /*9da0*/  @P0 STG.E desc[UR16][R20.64], R33 ;  /* 0x0000002114000986 */ /* 0x0003e2000c101910 */
[----:B------:R-:W-:Y:S01]  /*9db0*/  ISETP.GT.AND P0, PT, R5, 0x81, PT ;  /* 0x000000810500780c */ /* 0x000fe20003f04270 */
[----:B------:R-:W-:Y:S01]  /*9dc0*/  IMAD.X R23, R18, 0x1, R31, P5 ;  /* 0x0000000112177824 */ /* 0x000fe200028e061f */
[----:B------:R-:W-:Y:S01]  /*9dd0*/  IADD3 R28, P6, R6, R24, RZ ;  /* 0x00000018061c7210 */ /* 0x000fe20007fde0ff */
[----:B0-----:R-:W-:Y:S01]  /*9de0*/  FMUL R35, R88, R11 ;  /* 0x0000000b58237220 */ /* 0x001fe20000400000 */
[----:B------:R-:W-:Y:S02]  /*9df0*/  ISETP.GT.AND P5, PT, R164, RZ, P0 ;  /* 0x000000ffa400720c */ /* 0x000fe400007a4270 */
[----:B------:R0:W-:Y:S01]  /*9e00*/  @P2 STG.E desc[UR16][R22.64], R87 ;  /* 0x0000005716002986 */ /* 0x0001e2000c101910 */
[----:B------:R-:W-:Y:S01]  /*9e10*/  IMAD.X R29, R4, 0x1, R25, P6 ;  /* 0x00000001041d7824 */ /* 0x000fe200030e0619 */
[----:B------:R-:W-:-:S02]  /*9e20*/  IADD3 R30, P2, R6, R26, RZ ;  /* 0x0000001a061e7210 */ /* 0x000fc40007f5e0ff */
        /* <DEDUP_REMOVED lines=249> */
[----:B------:R-:W-:-:S02]  /*adc0*/  ISETP.GT.AND P4, PT, R164, RZ, P2 ;  /* 0x000000ffa400720c */ /* 0x000fc40001784270 */
[----:B0-----:R-:W-:Y:S01]  /*add0*/  IADD3 R22, P5, R19, R26, RZ ;  /* 0x0000001a13167210 */ /* 0x001fe20007fbe0ff */
[----:B------:R0:W-:Y:S01]  /*ade0*/  @P1 STG.E desc[UR16][R20.64], R33 ;  /* 0x0000002114001986 */ /* 0x0001e2000c101910 */
[----:B------:R-:W-:Y:S01]  /*adf0*/  IADD3 R24, P6, R6, R28, RZ ;  /* 0x0000001c06187210 */ /* 0x000fe20007fde0ff */
[-C--:B-1----:R-:W-:Y:S01]  /*ae00*/  FMUL R35, R140, R11.reuse ;  /* 0x0000000b8c237220 */ /* 0x082fe20000400000 */
[----:B------:R-:W-:Y:S01]  /*ae10*/  ISETP.GT.AND P1, PT, R5, 0xe9, PT ;  /* 0x000000e90500780c */ /* 0x000fe20003f24270 */
[----:B------:R-:W-:Y:S01]  /*ae20*/  IMAD.X R23, R18, 0x1, R27, P5 ;  /* 0x0000000112177824 */ /* 0x000fe200028e061b */
[----:B------:R-:W-:Y:S01]  /*ae30*/  ISETP.GT.AND P2, PT, R164, 0x8, P2 ;  /* 0x00000008a400780c */ /* 0x000fe20001744270 */
[----:B------:R-:W-:Y:S01]  /*ae40*/  IMAD.X R25, R4, 0x1, R29, P6 ;  /* 0x0000000104197824 */ /* 0x000fe200030e061d */
[----:B------:R-:W-:Y:S02]  /*ae50*/  ISETP.GT.AND P5, PT, R164, RZ, P1 ;  /* 0x000000ffa400720c */ /* 0x000fe40000fa4270 */
[----:B------:R1:W-:Y:S01]  /*ae60*/  @P0 STG.E desc[UR16][R22.64], R139 ;  /* 0x0000008b16000986 */ /* 0x0003e2000c101910 */
[----:B------:R-:W-:Y:S01]  /*ae70*/  IADD3 R26, P0, R6, R30, RZ ;  /* 0x0000001e061a7210 */ /* 0x000fe20007f1e0ff */
[----:B0-----:R-:W-:-:S02]  /*ae80*/  FMUL R33, R142, R11 ;  /* 0x0000000b8e217220 */ /* 0x001fc40000400000 */
[----:B------:R0:W-:Y:S01]  /*ae90*/  @P4 STG.E desc[UR16][R24.64], R35 ;  /* 0x0000002318004986 */ /* 0x0001e2000c101910 */
[----:B------:R-:W-:Y:S01]  /*aea0*/  IADD3 R20, P4, R19, R28, RZ ;  /* 0x0000001c13147210 */ /* 0x000fe20007f9e0ff */
[----:B------:R-:W-:Y:S01]  /*aeb0*/  IMAD.X R27, R4, 0x1, R31, P0 ;  /* 0x00000001041b7824 */ /* 0x000fe200000e061f */
[----:B------:R-:W-:Y:S02]  /*aec0*/  ISETP.GT.AND P0, PT, R5, 0xf0, PT ;  /* 0x000000f00500780c */ /* 0x000fe40003f04270 */
        /* <DEDUP_REMOVED lines=13> */
[----:B------:R-:W-:Y:S02]  /*afa0*/  ISETP.GT.AND P6, PT, R164, 0x8, P0 ;  /* 0x00000008a400780c */ /* 0x000fe400007c4270 */
[----:B------:R-:W-:Y:S01]  /*afb0*/  IADD3 R30, P0, R6, R26, RZ ;  /* 0x0000001a061e7210 */ /* 0x000fe20007f1e0ff */
[----:B-1----:R-:W-:Y:S01]  /*afc0*/  FMUL R33, R146, R11 ;  /* 0x0000000b92217220 */ /* 0x002fe20000400000 */
[----:B------:R1:W-:Y:S01]  /*afd0*/  @P4 STG.E desc[UR16][R28.64], R35 ;  /* 0x000000231c004986 */ /* 0x0003e2000c101910 */
[----:B------:R-:W-:Y:S02]  /*afe0*/  IADD3 R20, P1, R19, R24, RZ ;  /* 0x0000001813147210 */ /* 0x000fe40007f3e0ff */
[----:B------:R-:W-:Y:S01]  /*aff0*/  IMAD.X R31, R4, 0x1, R27, P0 ;  /* 0x00000001041f7824 */ /* 0x000fe200000e061b */
[----:B------:R-:W-:-:S02]  /*b000*/  ISETP.GT.AND P0, PT, R5, 0xf8, PT ;  /* 0x000000f80500780c */ /* 0x000fc40003f04270 */
[C---:B0-----:R-:W-:Y:S01]  /*b010*/  IADD3 R22, P4, R19.reuse, R26, RZ ;  /* 0x0000001a13167210 */ /* 0x041fe20007f9e0ff */
[----:B------:R-:W-:Y:S01]  /*b020*/  IMAD.X R21, R18, 0x1, R25, P1 ;  /* 0x0000000112157824 */ /* 0x000fe200008e0619 */
[----:B------:R-:W-:Y:S01]  /*b030*/  @P5 STG.E desc[UR16][R30.64], R145 ;  /* 0x000000911e005986 */ /* 0x000fe2000c101910 */
[-C--:B------:R-:W-:Y:S02]  /*b040*/  IADD3 R24, P5, R6, R28.reuse, RZ ;  /* 0x0000001c06187210 */ /* 0x080fe40007fbe0ff */
[----:B------:R-:W-:Y:S01]  /*b050*/  IMAD.X R23, R18, 0x1, R27, P4 ;  /* 0x0000000112177824 */ /* 0x000fe200020e061b */
[----:B-1----:R-:W-:Y:S01]  /*b060*/  IADD3 R28, P4, R19, R28, RZ ;  /* 0x0000001c131c7210 */ /* 0x002fe20007f9e0ff */
[----:B------:R0:W-:Y:S01]  /*b070*/  @P6 STG.E desc[UR16][R20.64], R33 ;  /* 0x0000002114006986 */ /* 0x0001e2000c101910 */
[----:B------:R-:W-:Y:S01]  /*b080*/  ISETP.GT.AND P1, PT, R5, 0xf9, PT ;  /* 0x000000f90500780c */ /* 0x000fe20003f24270 */
[--C-:B------:R-:W-:Y:S01]  /*b090*/  IMAD.X R25, R4, 0x1, R29.reuse, P5 ;  /* 0x0000000104197824 */ /* 0x100fe200028e061d */
[----:B------:R-:W-:Y:S01]  /*b0a0*/  ISETP.GT.AND P2, PT, R164, 0x8, P2 ;  /* 0x00000008a400780c */ /* 0x000fe20001744270 */
[----:B------:R-:W-:Y:S01]  /*b0b0*/  IMAD.X R29, R18, 0x1, R29, P4 ;  /* 0x00000001121d7824 */ /* 0x000fe200020e061d */
[----:B------:R-:W-:-:S02]  /*b0c0*/  ISETP.GT.AND P6, PT, R164, RZ, P0 ;  /* 0x000000ffa400720c */ /* 0x000fc400007c4270 */
[-C--:B------:R-:W-:Y:S02]  /*b0d0*/  IADD3 R26, P5, R6, R30.reuse, RZ ;  /* 0x0000001e061a7210 */ /* 0x080fe40007fbe0ff */
[C---:B------:R-:W-:Y:S02]  /*b0e0*/  ISETP.GT.AND P4, PT, R164.reuse, RZ, P1 ;  /* 0x000000ffa400720c */ /* 0x040fe40000f84270 */
[----:B------:R-:W-:Y:S01]  /*b0f0*/  ISETP.GT.AND P0, PT, R164, 0x8, P0 ;  /* 0x00000008a400780c */ /* 0x000fe20000704270 */
[--C-:B------:R-:W-:Y:S01]  /*b100*/  IMAD.X R27, R4, 0x1, R31.reuse, P5 ;  /* 0x00000001041b7824 */ /* 0x100fe200028e061f */
[----:B------:R-:W-:Y:S01]  /*b110*/  ISETP.GT.AND P1, PT, R164, 0x8, P1 ;  /* 0x00000008a400780c */ /* 0x000fe20000f24270 */
[-C--:B0-----:R-:W-:Y:S01]  /*b120*/  FMUL R21, R150, R11.reuse ;  /* 0x0000000b96157220 */ /* 0x081fe20000400000 */
[----:B------:R-:W-:Y:S01]  /*b130*/  IADD3 R4, P5, R19, R30, RZ ;  /* 0x0000001e13047210 */ /* 0x000fe20007fbe0ff */
[----:B------:R-:W-:Y:S01]  /*b140*/  FMUL R19, R148, R11 ;  /* 0x0000000b94137220 */ /* 0x000fe20000400000 */
[----:B------:R0:W-:Y:S03]  /*b150*/  @P2 STG.E desc[UR16][R22.64], R147 ;  /* 0x0000009316002986 */ /* 0x0001e6000c101910 */
[----:B------:R-:W-:Y:S01]  /*b160*/  IMAD.X R5, R18, 0x1, R31, P5 ;  /* 0x0000000112057824 */ /* 0x000fe200028e061f */
[----:B------:R0:W-:Y:S04]  /*b170*/  @P6 STG.E desc[UR16][R24.64], R19 ;  /* 0x0000001318006986 */ /* 0x0001e8000c101910 */
[----:B------:R0:W-:Y:S04]  /*b180*/  @P4 STG.E desc[UR16][R26.64], R149 ;  /* 0x000000951a004986 */ /* 0x0001e8000c101910 */
[----:B------:R0:W-:Y:S04]  /*b190*/  @P0 STG.E desc[UR16][R28.64], R21 ;  /* 0x000000151c000986 */ /* 0x0001e8000c101910 */
[----:B------:R0:W-:Y:S02]  /*b1a0*/  @P1 STG.E desc[UR16][R4.64], R151 ;  /* 0x0000009704001986 */ /* 0x0001e4000c101910 */
.L_x_277:
[----:B------:R-:W-:Y:S05]  /*b1b0*/  BSYNC B0 ;  /* 0x0000000000007941 */ /* 0x000fea0003800000 */
.L_x_25:
[C---:B------:R-:W-:Y:S01]  /*b1c0*/  LEA R2, P0, R8.reuse, R2, 0x1 ;  /* 0x0000000208027211 */ /* 0x040fe200078008ff */
[----:B------:R-:W-:Y:S01]  /*b1d0*/  ULDC.64 UR8, c[0x0][0x750] ;  /* 0x0001d40000087ab9 */ /* 0x000fe20000000a00 */
[----:B0---4-:R-:W-:Y:S01]  /*b1e0*/  IMAD.U32 R4, RZ, RZ, UR13 ;  /* 0x0000000dff047e24 */ /* 0x011fe2000f8e00ff */
[----:B------:R-:W-:Y:S01]  /*b1f0*/  PRMT R18, RZ, 0x7610, R18 ;  /* 0x00007610ff127816 */ /* 0x000fe20000000012 */
[----:B------:R-:W-:Y:S01]  /*b200*/  IMAD.MOV.U32 R6, RZ, RZ, -0x1 ;  /* 0xffffffffff067424 */ /* 0x000fe200078e00ff */
[----:B------:R-:W-:Y:S01]  /*b210*/  LEA.HI.X R3, R8, R3, R0, 0x1, P0 ;  /* 0x0000000308037211 */ /* 0x000fe200000f0c00 */
[----:B------:R0:W-:Y:S01]  /*b220*/  SYNCS.ARRIVE.TRANS64.A1T0 RZ, [R4+UR21], RZ ;  /* 0x000000ff04ff79a7 */ /* 0x0001e20008100015 */
[----:B------:R-:W-:Y:S01]  /*b230*/  ISETP.GE.U32.AND P0, PT, R2, UR8, PT ;  /* 0x0000000802007c0c */ /* 0x000fe2000bf06070 */
[----:B------:R-:W-:-:S03]  /*b240*/  IMAD.MOV.U32 R5, RZ, RZ, -0x1 ;  /* 0xffffffffff057424 */ /* 0x000fc600078e00ff */
[----:B------:R-:W-:Y:S01]  /*b250*/  ISETP.GE.U32.AND.EX P0, PT, R3, UR9, PT, P0 ;  /* 0x0000000903007c0c */ /* 0x000fe2000bf06100 */
[----:B0-----:R-:W-:-:S12]  /*b260*/  IMAD.MOV.U32 R4, RZ, RZ, -0x1 ;  /* 0xffffffffff047424 */ /* 0x001fd800078e00ff */
[----:B------:R-:W-:Y:S05]  /*b270*/  @P0 BRA `(.L_x_278) ;  /* 0x0000000400600947 */ /* 0x000fea0003800000 */
[----:B------:R-:W0:Y:S01]  /*b280*/  S2R R28, SR_CTAID.X ;  /* 0x00000000001c7919 */ /* 0x000e220000002500 */
[----:B---3--:R-:W3:Y:S01]  /*b290*/  LDC.64 R22, c[0x0][0x728] ;  /* 0x0001ca00ff167b82 */ /* 0x008ee20000000a00 */
[----:B------:R-:W-:Y:S01]  /*b2a0*/  ULDC UR8, c[0x0][0x150] ;  /* 0x0000540000087ab9 */ /* 0x000fe20000000800 */
[----:B------:R-:W-:Y:S01]  /*b2b0*/  IMAD.MOV.U32 R20, RZ, RZ, R2 ;  /* 0x000000ffff147224 */ /* 0x000fe200078e0002 */
[----:B------:R-:W4:Y:S01]  /*b2c0*/  S2R R30, SR_CTAID.Y ;  /* 0x00000000001e7919 */ /* 0x000f220000002600 */
[----:B------:R-:W-:-:S04]  /*b2d0*/  IMAD.MOV.U32 R21, RZ, RZ, R3 ;  /* 0x000000ffff157224 */ /* 0x000fc800078e0003 */
[----:B------:R-:W1:Y:S08]  /*b2e0*/  LDC R31, c[0x0][0x144] ;  /* 0x00005100ff1f7b82 */ /* 0x000e700000000800 */
[----:B------:R-:W1:Y:S08]  /*b2f0*/  LDC R6, c[0x0][0x730] ;  /* 0x0001cc00ff067b82 */ /* 0x000e700000000800 */
[----:B------:R-:W1:Y:S01]  /*b300*/  LDC.64 R26, c[0x0][0x720] ;  /* 0x0001c800ff1a7b82 */ /* 0x000e620000000a00 */
[----:B---3--:R-:W-:-:S04]  /*b310*/  ISETP.NE.U32.AND P0, PT, R22, RZ, PT ;  /* 0x000000ff1600720c */ /* 0x008fc80003f05070 */
[----:B------:R-:W-:Y:S02]  /*b320*/  ISETP.NE.AND.EX P0, PT, R23, RZ, PT, P0 ;  /* 0x000000ff1700720c */ /* 0x000fe40003f05300 */
[----:B0-----:R-:W-:-:S05]  /*b330*/  I2FP.F32.U32 R4, R28 ;  /* 0x0000001c00047245 */ /* 0x001fca0000201000 */
[----:B------:R-:W-:-:S04]  /*b340*/  FMUL R4, R4, UR8 ;  /* 0x0000000804047c20 */ /* 0x000fc80008400000 */
[----:B------:R0:W3:Y:S02]  /*b350*/  F2I.U32.TRUNC.NTZ R29, R4 ;  /* 0x00000004001d7305 */ /* 0x0000e4000020f000 */
[----:B----4-:R-:W-:Y:S05]  /*b360*/  @!P0 BRA `(.L_x_279) ;  /* 0x0000000000288947 */ /* 0x010fea0003800000 */
[----:B------:R-:W4:Y:S02]  /*b370*/  LDC R5, c[0x0][0x734] ;  /* 0x0001cd00ff057b82 */ /* 0x000f240000000800 */
[----:B----4-:R-:W-:-:S05]  /*b380*/  IADD3 R21, P0, R2, R5, RZ ;  /* 0x0000000502157210 */ /* 0x010fca0007f1e0ff */
[----:B------:R-:W-:-:S04]  /*b390*/  IMAD.X R25, RZ, RZ, R3, P0 ;  /* 0x000000ffff197224 */ /* 0x000fc800000e0603 */
[----:B0-----:R-:W-:-:S04]  /*b3a0*/  IMAD.WIDE.U32 R4, R25, R22, RZ ;  /* 0x0000001619047225 */ /* 0x001fc800078e00ff */
[----:B------:R-:W-:-:S04]  /*b3b0*/  IMAD.WIDE.U32 R18, P0, R21, R23, R4 ;  /* 0x0000001715127225 */ /* 0x000fc80007800004 */
[----:B------:R-:W-:-:S04]  /*b3c0*/  IMAD.WIDE.U32 R4, R21, R22, RZ ;  /* 0x0000001615047225 */ /* 0x000fc800078e00ff */
[----:B------:R-:W-:Y:S01]  /*b3d0*/  IMAD.X R21, RZ, RZ, RZ, P0 ;  /* 0x000000ffff157224 */ /* 0x000fe200000e06ff */
[----:B------:R-:W-:Y:S01]  /*b3e0*/  IADD3 RZ, P0, R5, R18, RZ ;  /* 0x0000001205ff7210 */ /* 0x000fe20007f1e0ff */
[----:B------:R-:W-:-:S04]  /*b3f0*/  IMAD.MOV.U32 R20, RZ, RZ, R19 ;  /* 0x000000ffff147224 */ /* 0x000fc800078e0013 */
[----:B------:R-:W-:-:S08]  /*b400*/  IMAD.WIDE.U32.X R20, R25, R23, R20, P0 ;  /* 0x0000001719147225 */ /* 0x000fd000000e0414 */
.L_x_279:
[-CC-:B-1----:R-:W-:Y:S01]  /*b410*/  SHF.R.U64 R24, R20, R6.reuse, R21.reuse ;  /* 0x0000000614187219 */ /* 0x182fe20000001215 */
[----:B--2---:R-:W1:Y:S01]  /*b420*/  LDC.64 R34, c[0x0][0x740] ;  /* 0x0001d000ff227b82 */ /* 0x004e620000000a00 */
[----:B0-----:R-:W-:Y:S01]  /*b430*/  SHF.R.U32.HI R4, RZ, R6, R21 ;  /* 0x00000006ff047219 */ /* 0x001fe20000011615 */
[----:B---3--:R-:W-:Y:S01]  /*b440*/  IMAD.MOV R29, RZ, RZ, -R29 ;  /* 0x000000ffff1d7224 */ /* 0x008fe200078e0a1d */
[----:B------:R-:W-:Y:S01]  /*b450*/  IADD3 R19, P0, RZ, -R24, RZ ;  /* 0x80000018ff137210 */ /* 0x000fe20007f1e0ff */
[----:B------:R-:W-:Y:S01]  /*b460*/  ULDC UR8, c[0x0][0x154] ;  /* 0x0000550000087ab9 */ /* 0x000fe20000000800 */
[----:B------:R-:W-:Y:S02]  /*b470*/  IMAD.MOV.U32 R21, RZ, RZ, 0x1 ;  /* 0x00000001ff157424 */ /* 0x000fe400078e00ff */
[----:B------:R-:W-:Y:S01]  /*b480*/  IMAD R29, R31, R29, R28 ;  /* 0x0000001d1f1d7224 */ /* 0x000fe200078e021c */
[----:B------:R-:W0:Y:S01]  /*b490*/  LDC R18, c[0x0][0x718] ;  /* 0x0001c600ff127b82 */ /* 0x000e220000000800 */
[----:B------:R-:W-:-:S04]  /*b4a0*/  IMAD.X R5, RZ, RZ, ~R4, P0 ;  /* 0x000000ffff057224 */ /* 0x000fc800000e0e04 */
[-C--:B------:R-:W-:Y:S02]  /*b4b0*/  IMAD R6, R5, R26.reuse, RZ ;  /* 0x0000001a05067224 */ /* 0x080fe400078e02ff */
[C---:B------:R-:W-:Y:S01]  /*b4c0*/  IMAD.WIDE.U32 R4, R19.reuse, R26, R2 ;  /* 0x0000001a13047225 */ /* 0x040fe200078e0002 */
[----:B------:R-:W2:Y:S03]  /*b4d0*/  LDC R20, c[0x0][0x708] ;  /* 0x0001c200ff147b82 */ /* 0x000ea60000000800 */
[----:B------:R-:W-:Y:S01]  /*b4e0*/  IMAD R19, R19, R27, R6 ;  /* 0x0000001b13137224 */ /* 0x000fe200078e0206 */
[----:B------:R-:W-:-:S03]  /*b4f0*/  I2FP.F32.U32 R6, R30 ;  /* 0x0000001e00067245 */ /* 0x000fc60000201000 */
[----:B------:R-:W-:Y:S01]  /*b500*/  IMAD.IADD R5, R5, 0x1, R19 ;  /* 0x0000000105057824 */ /* 0x000fe200078e0213 */
[----:B------:R-:W3:Y:S01]  /*b510*/  LDC R32, c[0x0][0x758] ;  /* 0x0001d600ff207b82 */ /* 0x000ee20000000800 */
[----:B-1----:R-:W-:Y:S01]  /*b520*/  ISETP.NE.U32.AND P0, PT, R34, RZ, PT ;  /* 0x000000ff2200720c */ /* 0x002fe20003f05070 */
[----:B------:R-:W-:-:S03]  /*b530*/  IMAD.MOV.U32 R19, RZ, RZ, -0x1 ;  /* 0xffffffffff137424 */ /* 0x000fc600078e00ff */
[----:B------:R-:W-:-:S03]  /*b540*/  ISETP.NE.AND.EX P0, PT, R35, RZ, PT, P0 ;  /* 0x000000ff2300720c */ /* 0x000fc60003f05300 */
[----:B------:R-:W1:Y:S01]  /*b550*/  LDC R27, c[0x0][0x148] ;  /* 0x00005200ff1b7b82 */ /* 0x000e620000000800 */
[-CC-:B0-----:R-:W-:Y:S02]  /*b560*/  SHF.R.U64 R22, R4, R18.reuse, R5.reuse ;  /* 0x0000001204167219 */ /* 0x181fe40000001205 */
[----:B------:R-:W-:Y:S01]  /*b570*/  SHF.R.U32.HI R5, RZ, R18, R5 ;  /* 0x00000012ff057219 */ /* 0x000fe20000011605 */
[----:B------:R-:W-:-:S04]  /*b580*/  FMUL R18, R6, UR8 ;  /* 0x0000000806127c20 */ /* 0x000fc80008400000 */
[----:B------:R-:W0:Y:S01]  /*b590*/  LDC R28, c[0x0][0x700] ;  /* 0x0001c000ff1c7b82 */ /* 0x000e220000000800 */
[----:B------:R4:W0:Y:S01]  /*b5a0*/  F2I.U32.TRUNC.NTZ R25, R18 ;  /* 0x0000001200197305 */ /* 0x000822000020f000 */
[-CC-:B--2---:R-:W-:Y:S02]  /*b5b0*/  SHF.R.U64 R6, R22, R20.reuse, R5.reuse ;  /* 0x0000001416067219 */ /* 0x184fe40000001205 */
[----:B------:R-:W-:-:S04]  /*b5c0*/  SHF.R.U32.HI R5, RZ, R20, R5 ;  /* 0x00000014ff057219 */ /* 0x000fc80000011605 */
[----:B------:R-:W2:Y:S01]  /*b5d0*/  LDC R33, c[0x0][0x748] ;  /* 0x0001d200ff217b82 */ /* 0x000ea20000000800 */
[-CC-:B---3--:R-:W-:Y:S02]  /*b5e0*/  SHF.R.U64 R26, R6, R32.reuse, R5.reuse ;  /* 0x00000020061a7219 */ /* 0x188fe40000001205 */
[-C--:B------:R-:W-:Y:S02]  /*b5f0*/  SHF.L.U32 R19, R19, R32.reuse, RZ ;  /* 0x0000002013137219 */ /* 0x080fe400000006ff */
[-C--:B------:R-:W-:Y:S01]  /*b600*/  SHF.R.U32.HI R5, RZ, R32.reuse, R5 ;  /* 0x00000020ff057219 */ /* 0x080fe20000011605 */
[----:B------:R-:W-:Y:S01]  /*b610*/  IMAD.MOV.U32 R4, RZ, RZ, R26 ;  /* 0x000000ffff047224 */ /* 0x000fe200078e001a */
[----:B------:R-:W-:Y:S01]  /*b620*/  SHF.L.U32 R32, R21, R32, RZ ;  /* 0x0000002015207219 */ /* 0x000fe200000006ff */
[----:B------:R-:W3:Y:S01]  /*b630*/  LDC R36, c[0x0][0x738] ;  /* 0x0001ce00ff247b82 */ /* 0x000ee20000000800 */
[----:B------:R-:W-:-:S07]  /*b640*/  LOP3.LUT R31, RZ, R19, RZ, 0x33, !PT ;  /* 0x00000013ff1f7212 */ /* 0x000fce00078e33ff */
[----:B------:R-:W0:Y:S01]  /*b650*/  LDC R37, c[0x0][0x710] ;  /* 0x0001c400ff257b82 */ /* 0x000e220000000800 */
[----:B----4-:R-:W-:Y:S05]  /*b660*/  @!P0 BRA `(.L_x_280) ;  /* 0x0000000000288947 */ /* 0x010fea0003800000 */
[----:B------:R-:W4:Y:S02]  /*b670*/  LDC R21, c[0x0][0x74c] ;  /* 0x0001d300ff157b82 */ /* 0x000f240000000800 */
[----:B----4-:R-:W-:-:S05]  /*b680*/  IADD3 R21, P0, R26, R21, RZ ;  /* 0x000000151a157210 */ /* 0x010fca0007f1e0ff */
        /* <DEDUP_REMOVED lines=8> */
.L_x_280:
[----:B--2---:R-:W-:Y:S01]  /*b710*/  SHF.R.U64 R4, R4, R33, R5 ;  /* 0x0000002104047219 */ /* 0x004fe20000001205 */
[----:B0-----:R-:W-:Y:S01]  /*b720*/  VIADD R21, R28, 0xffffffff ;  /* 0xffffffff1c157836 */ /* 0x001fe20000000000 */
[----:B------:R-:W-:Y:S01]  /*b730*/  LOP3.LUT R19, R6, R31, RZ, 0xc0, !PT ;  /* 0x0000001f06137212 */ /* 0x000fe200078ec0ff */
[----:B------:R-:W-:Y:S02]  /*b740*/  IMAD.MOV R25, RZ, RZ, -R25 ;  /* 0x000000ffff197224 */ /* 0x000fe400078e0a19 */
[----:B------:R-:W-:Y:S02]  /*b750*/  IMAD.MOV R5, RZ, RZ, -R4 ;  /* 0x000000ffff057224 */ /* 0x000fe400078e0a04 */
[----:B------:R-:W-:Y:S01]  /*b760*/  IMAD R6, R32, R4, R19 ;  /* 0x0000000420067224 */ /* 0x000fe200078e0213 */
[----:B------:R-:W-:Y:S01]  /*b770*/  LOP3.LUT R19, R22, R21, RZ, 0xc0, !PT ;  /* 0x0000001516137212 */ /* 0x000fe200078ec0ff */
[----:B-1----:R-:W-:Y:S02]  /*b780*/  @P3 IMAD R29, R27, R25, R30 ;  /* 0x000000191b1d3224 */ /* 0x002fe400078e021e */
[----:B---3--:R-:W-:-:S02]  /*b790*/  IMAD R4, R5, R36, R26 ;  /* 0x0000002405047224 */ /* 0x008fc400078e021a */
[----:B------:R-:W-:Y:S02]  /*b7a0*/  IMAD R6, R6, R37, R29 ;  /* 0x0000002506067224 */ /* 0x000fe400078e021d */
[----:B------:R-:W-:Y:S02]  /*b7b0*/  IMAD R19, R4, R28, R19 ;  /* 0x0000001c04137224 */ /* 0x000fe400078e0213 */
[----:B------:R-:W-:Y:S02]  /*b7c0*/  IMAD.MOV.U32 R18, RZ, RZ, 0x1 ;  /* 0x00000001ff127424 */ /* 0x000fe400078e00ff */
[----:B------:R-:W-:Y:S01]  /*b7d0*/  IMAD.MOV.U32 R4, RZ, RZ, R24 ;  /* 0x000000ffff047224 */ /* 0x000fe200078e0018 */
[----:B------:R-:W-:Y:S02]  /*b7e0*/  SEL R5, R19, R6, !P3 ;  /* 0x0000000613057207 */ /* 0x000fe40005800000 */
[----:B------:R-:W-:-:S07]  /*b7f0*/  SEL R6, R6, R19, !P3 ;  /* 0x0000001306067207 */ /* 0x000fce0005800000 */
.L_x_278:
[----:B------:R-:W-:Y:S02]  /*b800*/  LOP3.LUT P0, RZ, R18, 0xff, RZ, 0xc0, !PT ;  /* 0x000000ff12ff7812 */ /* 0x000fe4000780c0ff */
[----:B------:R-:W-:-:S11]  /*b810*/  LOP3.LUT R162, R162, 0x1, RZ, 0x3c, !PT ;  /* 0x00000001a2a27812 */ /* 0x000fd600078e3cff */
[----:B------:R-:W-:Y:S05]  /*b820*/  @P0 BRA `(.L_x_281) ;  /* 0xffffff5c00080947 */ /* 0x000fea000383ffff */
[----:B------:R-:W-:Y:S05]  /*b830*/  EXIT ;  /* 0x000000000000794d */ /* 0x000fea0003800000 */
.L_x_13:
[----:B------:R-:W-:-:S08]  /*b840*/  ISETP.NE.AND P0, PT, R12, RZ, PT ;  /* 0x000000ff0c00720c */ /* 0x000fd00003f05270 */
[----:B-----5:R-:W0:-:S00]  /*b850*/  USETMAXREG.DEALLOC.CTAPOOL 0x28 ;  /* 0x00000028000079c8 */ /* 0x020e0000080e0500 */
[----:B------:R-:W-:Y:S05]  /*b860*/  @P0 EXIT ;  /* 0x000000000000094d */ /* 0x000fea0003800000 */
[----:B0-----:R-:W-:Y:S01]  /*b870*/  LOP3.LUT P0, RZ, R15, 0xff, RZ, 0xc0, !PT ;  /* 0x000000ff0fff7812 */ /* 0x001fe2000780c0ff */
[----:B------:R-:W-:Y:S02]  /*b880*/  IMAD.MOV.U32 R12, RZ, RZ, 0x1 ;  /* 0x00000001ff0c7424 */ /* 0x000fe400078e00ff */
[----:B------:R-:W-:-:S10]  /*b890*/  IMAD.MOV.U32 R15, RZ, RZ, RZ ;  /* 0x000000ffff0f7224 */ /* 0x000fd400078e00ff */
[----:B------:R-:W-:Y:S05]  /*b8a0*/  @!P0 BRA `(.L_x_282) ;  /* 0x0000000c005c8947 */ /* 0x000fea0003800000 */
[----:B------:R-:W-:Y:S01]  /*b8b0*/  LOP3.LUT P0, RZ, R13, 0x1f, RZ, 0xc0, !PT ;  /* 0x0000001f0dff7812 */ /* 0x000fe2000780c0ff */
[----:B------:R-:W-:Y:S01]  /*b8c0*/  ULDC UR5, c[0x0][0x758] ;  /* 0x0001d60000057ab9 */ /* 0x000fe20000000800 */
[----:B------:R-:W-:Y:S01]  /*b8d0*/  UMOV UR7, 0xffffffff ;  /* 0xffffffff00077882 */ /* 0x000fe20000000000 */
[----:B------:R-:W-:Y:S01]  /*b8e0*/  BSSY B0, `(.L_x_282) ;  /* 0x00000d3000007945 */ /* 0x000fe20003800000 */
[----:B------:R-:W-:Y:S01]  /*b8f0*/  USHF.L.U32 UR7, UR7, UR5, URZ ;  /* 0x0000000507077299 */ /* 0x000fe2000800063f */
[C---:B------:R-:W-:Y:S01]  /*b900*/  ISETP.NE.AND P2, PT, R14.reuse, RZ, PT ;  /* 0x000000ff0e00720c */ /* 0x040fe20003f45270 */
[----:B------:R-:W-:Y:S01]  /*b910*/  IMAD.MOV.U32 R12, RZ, RZ, 0x1 ;  /* 0x00000001ff0c7424 */ /* 0x000fe200078e00ff */
[----:B------:R-:W-:Y:S01]  /*b920*/  ISETP.NE.OR P0, PT, R14, RZ, !P0 ;  /* 0x000000ff0e00720c */ /* 0x000fe20004705670 */
[----:B------:R-:W-:Y:S01]  /*b930*/  IMAD.MOV.U32 R14, RZ, RZ, 0x1 ;  /* 0x00000001ff0e7424 */ /* 0x000fe200078e00ff */
[----:B------:R-:W-:Y:S01]  /*b940*/  LOP3.LUT R13, R7, 0x2, RZ, 0xfc, !PT ;  /* 0x00000002070d7812 */ /* 0x000fe200078efcff */
[----:B------:R-:W-:Y:S01]  /*b950*/  IMAD.MOV.U32 R15, RZ, RZ, RZ ;  /* 0x000000ffff0f7224 */ /* 0x000fe200078e00ff */
[----:B------:R-:W-:Y:S01]  /*b960*/  ULDC UR4, c[0x0][0x700] ;  /* 0x0001c00000047ab9 */ /* 0x000fe20000000800 */
[----:B------:R-:W-:Y:S01]  /*b970*/  UMOV UR8, 0x1 ;  /* 0x0000000100087882 */ /* 0x000fe20000000000 */
[----:B------:R-:W-:-:S02]  /*b980*/  UIADD3 UR21, UR6, 0x1, URZ ;  /* 0x0000000106157890 */ /* 0x000fc4000fffe03f */
[----:B------:R-:W-:Y:S02]  /*b990*/  UIADD3 UR4, UR4, -0x1, URZ ;  /* 0xffffffff04047890 */ /* 0x000fe4000fffe03f */
[----:B------:R-:W-:Y:S02]  /*b9a0*/  USHF.L.U32 UR5, UR8, UR5, URZ ;  /* 0x0000000508057299 */ /* 0x000fe4000800063f */
[----:B------:R-:W-:Y:S01]  /*b9b0*/  ULOP3.LUT UR7, URZ, UR7, URZ, 0x33, !UPT ;  /* 0x000000073f077292 */ /* 0x000fe2000f8e333f */
[----:B------:R-:W-:-:S11]  /*b9c0*/  ULDC.64 UR40, c[0x0][0x198] ;  /* 0x0000660000287ab9 */ /* 0x000fd60000000a00 */
.L_x_294:
[----:B------:R-:W-:-:S03]  /*b9d0*/  UMOV UR8, 0xffffffff ;  /* 0xffffffff00087882 */ /* 0x000fc60000000000 */
[----:B------:R-:W-:Y:S05]  /*b9e0*/  BRA.DIV UR8, `(.L_x_283) ;  /* 0x0000000e08f07947 */ /* 0x000fea000b800000 */
[----:B------:R-:W-:-:S13]  /*b9f0*/  ELECT P1, URZ, PT ;  /* 0x00000000003f782f */ /* 0x000fda0003820000 */
.L_x_306:
[----:B------:R-:W0:Y:S01]  /*ba00*/  LDC R10, c[0x0][0x604] ;  /* 0x00018100ff0a7b82 */ /* 0x000e220000000800 */
[----:B------:R-:W-:Y:S01]  /*ba10*/  BSSY B1, `(.L_x_284) ;  /* 0x000004c000017945 */ /* 0x000fe20003800000 */
[----:B0-----:R-:W-:-:S13]  /*ba20*/  ISETP.LT.OR P1, PT, R10, 0x1, !P1 ;  /* 0x000000010a00780c */ /* 0x001fda0004f21670 */
[----:B------:R-:W-:Y:S05]  /*ba30*/  @P1 BRA `(.L_x_285) ;  /* 0x0000000400241947 */ /* 0x000fea0003800000 */
[----:B------:R-:W-:Y:S02]  /*ba40*/  IMAD.SHL.U32 R17, R5, 0x100, RZ ;  /* 0x0000010005117824 */ /* 0x000fe400078e00ff */
[----:B------:R-:W-:Y:S02]  /*ba50*/  IMAD.SHL.U32 R24, R6, 0x40, RZ ;  /* 0x0000004006187824 */ /* 0x000fe400078e00ff */
[----:B------:R-:W-:Y:S02]  /*ba60*/  IMAD.MOV.U32 R20, RZ, RZ, RZ ;  /* 0x000000ffff147224 */ /* 0x000fe400078e00ff */
[----:B------:R-:W-:Y:S02]  /*ba70*/  IMAD.MOV.U32 R21, RZ, RZ, 0x40 ;  /* 0x00000040ff157424 */ /* 0x000fe400078e00ff */
[----:B------:R-:W-:Y:S02]  /*ba80*/  IMAD.U32 R22, RZ, RZ, UR21 ;  /* 0x00000015ff167e24 */ /* 0x000fe4000f8e00ff */
[----:B------:R-:W-:-:S02]  /*ba90*/  IMAD.MOV.U32 R5, RZ, RZ, R12 ;  /* 0x000000ffff057224 */ /* 0x000fc400078e000c */
[----:B------:R-:W-:Y:S02]  /*baa0*/  IMAD.MOV.U32 R10, RZ, RZ, R15 ;  /* 0x000000ffff0a7224 */ /* 0x000fe400078e000f */
[----:B------:R-:W-:-:S07]  /*bab0*/  IMAD.MOV.U32 R23, RZ, RZ, RZ ;  /* 0x000000ffff177224 */ /* 0x000fce00078e00ff */
.L_x_289:
[----:B------:R-:W0:Y:S01]  /*bac0*/  S2R R16, SR_CgaCtaId ;  /* 0x0000000000107919 */ /* 0x000e220000008800 */
[----:B------:R-:W-:-:S04]  /*bad0*/  MOV R11, 0x400 ;  /* 0x00000400000b7802 */ /* 0x000fc80000000f00 */
[----:B0-----:R-:W-:Y:S02]  /*bae0*/  LEA R19, R16, R11, 0x18 ;  /* 0x0000000b10137211 */ /* 0x001fe400078ec0ff */
[----:B------:R-:W-:Y:S01]  /*baf0*/  SHF.L.U32 R11, R5, 0x1f, RZ ;  /* 0x0000001f050b7819 */ /* 0x000fe200000006ff */
[----:B------:R-:W0:Y:S02]  /*bb00*/  @!P2 LDC R16, c[0x0][0x640] ;  /* 0x00019000ff10ab82 */ /* 0x000e240000000800 */
[----:B------:R-:W-:-:S04]  /*bb10*/  IMAD R18, R10, 0x8, R19 ;  /* 0x000000080a127824 */ /* 0x000fc800078e0213 */
[----:B------:R-:W1:Y:S02]  /*bb20*/  SYNCS.PHASECHK.TRANS64.TRYWAIT P1, [R18+URZ+0x18], R11 ;  /* 0x0000180b120075a7 */ /* 0x000e64000802017f */
[----:B-1----:R-:W-:Y:S05]  /*bb30*/  @!P1 BRA `(.L_x_286) ;  /* 0x0000000c00bc9947 */ /* 0x002fea0003800000 */
.L_x_307:
[----:B-1----:R-:W-:Y:S01]  /*bb40*/  PRMT R11, R13, 0x9910, RZ ;  /* 0x000099100d0b7816 */ /* 0x002fe200000000ff */
[----:B0-----:R0:W-:Y:S03]  /*bb50*/  @!P2 SYNCS.ARRIVE.TRANS64 RZ, [R18+URZ], R16 ;  /* 0x0000001012ffa9a7 */ /* 0x0011e6000800003f */
[----:B------:R-:W-:-:S13]  /*bb60*/  ISETP.NE.AND P1, PT, R11, 0x2, PT ;  /* 0x000000020b00780c */ /* 0x000fda0003f25270 */
[----:B0-----:R-:W-:Y:S05]  /*bb70*/  @P1 BRA `(.L_x_287) ;  /* 0x0000000000041947 */ /* 0x001fea0003800000 */
[----:B------:R-:W-:Y:S01]  /*bb80*/  BPT.TRAP 0x1 ;  /* 0x000000040000795c */ /* 0x000fe20000300000 */
.L_x_287:
[----:B------:R-:W-:Y:S05]  /*bb90*/  @P0 BRA `(.L_x_288) ;  /* 0x0000000000040947 */ /* 0x000fea0003800000 */
[----:B------:R-:W-:Y:S01]  /*bba0*/  BPT.TRAP 0x1 ;  /* 0x000000040000795c */ /* 0x000fe20000300000 */
.L_x_288:
[--C-:B------:R-:W-:Y:S01]  /*bbb0*/  IMAD R11, R10, 0x2000, R19.reuse ;  /* 0x000020000a0b7824 */ /* 0x100fe200078e0213 */
[----:B------:R-:W-:Y:S01]  /*bbc0*/  R2UR UR18, R21 ;  /* 0x00000000151272ca */ /* 0x000fe200000e0000 */
[----:B------:R-:W-:Y:S01]  /*bbd0*/  VIADD R22, R22, 0xffffffff ;  /* 0xffffffff16167836 */ /* 0x000fe20000000000 */
[----:B------:R-:W-:Y:S01]  /*bbe0*/  R2UR UR33, R18 ;  /* 0x00000000122172ca */ /* 0x000fe200000e0000 */
[----:B------:R-:W-:Y:S01]  /*bbf0*/  UIADD3 UR14, UP0, UR40, 0xf0, URZ ;  /* 0x000000f0280e7890 */ /* 0x000fe2000ff1e03f */
[----:B------:R-:W-:Y:S01]  /*bc00*/  R2UR UR32, R11 ;  /* 0x000000000b2072ca */ /* 0x000fe200000e0000 */
[--C-:B------:R-:W-:Y:S01]  /*bc10*/  IMAD R11, R10, 0x400, R19.reuse ;  /* 0x000004000a0b7824 */ /* 0x100fe200078e0213 */
[----:B------:R-:W-:Y:S01]  /*bc20*/  R2UR UR36, R4 ;  /* 0x00000000042472ca */ /* 0x000fe200000e0000 */
[----:B------:R-:W-:Y:S01]  /*bc30*/  IMAD R19, R10, 0x10000, R19 ;  /* 0x000100000a137824 */ /* 0x000fe200078e0213 */
[----:B------:R-:W-:Y:S01]  /*bc40*/  R2UR UR34, R20 ;  /* 0x00000000142272ca */ /* 0x000fe200000e0000 */
[----:B------:R-:W-:Y:S01]  /*bc50*/  UIADD3 UR22, UP1, UR40, 0x1f0, URZ ;  /* 0x000001f028167890 */ /* 0x000fe2000ff3e03f */
[----:B------:R-:W-:Y:S01]  /*bc60*/  R2UR UR8, R11 ;  /* 0x000000000b0872ca */ /* 0x000fe200000e0000 */
[----:B------:R-:W-:Y:S01]  /*bc70*/  UIADD3 UR30, UP2, UR40, 0x2f0, URZ ;  /* 0x000002f0281e7890 */ /* 0x000fe2000ff5e03f */
[----:B------:R-:W-:Y:S01]  /*bc80*/  R2UR UR16, R19 ;  /* 0x00000000131072ca */ /* 0x000fe200000e0000 */
[----:B------:R-:W-:Y:S01]  /*bc90*/  UIADD3.X UR15, URZ, UR41, URZ, UP0, !UPT ;  /* 0x000000293f0f7290 */ /* 0x000fe200087fe43f */
[----:B------:R-:W-:Y:S01]  /*bca0*/  R2UR UR35, R24 ;  /* 0x00000000182372ca */ /* 0x000fe200000e0000 */
[----:B------:R-:W-:Y:S01]  /*bcb0*/  UIADD3.X UR23, URZ, UR41, URZ, UP1, !UPT ;  /* 0x000000293f177290 */ /* 0x000fe20008ffe43f */
[----:B------:R-:W-:Y:S01]  /*bcc0*/  R2UR UR11, R6 ;  /* 0x00000000060b72ca */ /* 0x000fe200000e0000 */
[----:B------:R-:W-:Y:S01]  /*bcd0*/  UIADD3 UR32, UR32, 0x100, URZ ;  /* 0x0000010020207890 */ /* 0x000fe2000fffe03f */
[----:B------:R-:W-:Y:S01]  /*bce0*/  R2UR UR12, R23 ;  /* 0x00000000170c72ca */ /* 0x000fe200000e0000 */
[----:B------:R-:W-:Y:S01]  /*bcf0*/  UIADD3 UR26, UR18, -0x40, URZ ;  /* 0xffffffc0121a7890 */ /* 0x000fe2000fffe03f */
[----:B------:R-:W-:Y:S01]  /*bd00*/  R2UR UR27, R17 ;  /* 0x00000000111b72ca */ /* 0x000fe200000e0000 */
[----:B------:R-:W-:Y:S01]  /*bd10*/  UIADD3.X UR31, URZ, UR41, URZ, UP2, !UPT ;  /* 0x000000293f1f7290 */ /* 0x000fe200097fe43f */
[----:B------:R-:W-:Y:S01]  /*bd20*/  ISETP.GT.AND P4, PT, R22, 0x1, PT ;  /* 0x000000011600780c */ /* 0x000fe20003f84270 */
[----:B------:R-:W-:Y:S01]  /*bd30*/  UIADD3 UR8, UR8, 0x36100, URZ ;  /* 0x0003610008087890 */ /* 0x000fe2000fffe03f */
[----:B------:R-:W-:Y:S01]  /*bd40*/  VIADD R10, R10, 0x1 ;  /* 0x000000010a0a7836 */ /* 0x000fe20000000000 */
[----:B------:R-:W-:Y:S01]  /*bd50*/  UIADD3 UR24, UR16, 0x6100, URZ ;  /* 0x0000610010187890 */ /* 0x000fe2000fffe03f */
[----:B------:R-:W-:Y:S01]  /*bd60*/  VIADD R23, R23, 0x1 ;  /* 0x0000000117177836 */ /* 0x000fe20000000000 */
[----:B------:R-:W-:Y:S01]  /*bd70*/  UIADD3 UR16, UR16, 0xe100, URZ ;  /* 0x0000e10010107890 */ /* 0x000fe2000fffe03f */
[----:B------:R-:W-:Y:S01]  /*bd80*/  VIADD R21, R21, 0x80 ;  /* 0x0000008015157836 */ /* 0x000fe20000000000 */
[----:B------:R-:W-:Y:S01]  /*bd90*/  UMOV UR38, 0x0 ;  /* 0x0000000000267882 */ /* 0x000fe20000000000 */
[----:B------:R-:W-:Y:S01]  /*bda0*/  UMOV UR39, 0x10000000 ;  /* 0x1000000000277882 */ /* 0x000fe20000000000 */
[----:B------:R-:W-:Y:S01]  /*bdb0*/  ISETP.NE.AND P1, PT, R10, 0x3, PT ;  /* 0x000000030a00780c */ /* 0x000fe20003f25270 */
[----:B------:R-:W-:Y:S01]  /*bdc0*/  UMOV UR10, URZ ;  /* 0x0000003f000a7c82 */ /* 0x000fe20008000000 */
[----:B------:R-:W-:Y:S01]  /*bdd0*/  UMOV UR9, UR33 ;  /* 0x0000002100097c82 */ /* 0x000fe20008000000 */
[----:B------:R-:W-:Y:S01]  /*bde0*/  UMOV UR13, UR36 ;  /* 0x00000024000d7c82 */ /* 0x000fe20008000000 */
[----:B------:R0:W-:Y:S01]  /*bdf0*/  UTMALDG.3D [UR32], [UR14], desc[UR38] ;  /* 0x000026200e0075b4 */ /* 0x0001e20008011000 */
[----:B------:R-:W-:Y:S01]  /*be00*/  UMOV UR25, UR33 ;  /* 0x0000002100197c82 */ /* 0x000fe20008000000 */
[----:B------:R-:W-:Y:S01]  /*be10*/  UMOV UR28, UR36 ;  /* 0x00000024001c7c82 */ /* 0x000fe20008000000 */
[----:B------:R-:W-:Y:S01]  /*be20*/  UMOV UR17, UR33 ;  /* 0x0000002100117c82 */ /* 0x000fe20008000000 */
[----:B------:R-:W-:Y:S01]  /*be30*/  UMOV UR19, UR27 ;  /* 0x0000001b00137c82 */ /* 0x000fe20008000000 */
[----:B------:R-:W-:Y:S01]  /*be40*/  UMOV UR20, UR36 ;  /* 0x0000002400147c82 */ /* 0x000fe20008000000 */
[----:B------:R-:W-:Y:S01]  /*be50*/  SEL R16, RZ, 0x1, P1 ;  /* 0x00000001ff107807 */ /* 0x000fe20000800000 */
[----:B------:R-:W-:Y:S01]  /*be60*/  VIADD R20, R20, 0x40 ;  /* 0x0000004014147836 */ /* 0x000fe20000000000 */
[----:B------:R0:W-:Y:S01]  /*be70*/  UTMALDG.4D [UR8], [UR22], desc[UR38] ;  /* 0x00002608160075b4 */ /* 0x0001e20008019000 */
[----:B------:R-:W-:-:S02]  /*be80*/  SEL R10, R10, RZ, P1 ;  /* 0x000000ff0a0a7207 */ /* 0x000fc40000800000 */
[----:B------:R-:W-:Y:S01]  /*be90*/  LOP3.LUT R5, R5, R16, RZ, 0x3c, !PT ;  /* 0x0000001005057212 */ /* 0x000fe200078e3cff */
[----:B------:R0:W-:Y:S01]  /*bea0*/  UTMALDG.3D [UR24], [UR30], desc[UR38] ;  /* 0x000026181e0075b4 */ /* 0x0001e20008011000 */
[----:B------:R0:W-:Y:S02]  /*beb0*/  UTMALDG.3D [UR16], [UR30], desc[UR38] ;  /* 0x000026101e0075b4 */ /* 0x0001e40008011000 */
[----:B0-----:R-:W-:Y:S05]  /*bec0*/  @P4 BRA `(.L_x_289) ;  /* 0xfffffff800fc4947 */ /* 0x001fea000383ffff */
.L_x_285:
[----:B------:R-:W-:Y:S05]  /*bed0*/  BSYNC B1 ;  /* 0x0000000000017941 */ /* 0x000fea0003800000 */
.L_x_284:
[----:B------:R-:W-:Y:S01]  /*bee0*/  LOP3.LUT P5, RZ, R14, 0xff, RZ, 0xc0, !PT ;  /* 0x000000ff0eff7812 */ /* 0x000fe200078ac0ff */
[----:B------:R-:W-:Y:S01]  /*bef0*/  VIADD R6, R15, UR6 ;  /* 0x000000060f067c36 */ /* 0x000fe20008000000 */
[----:B------:R-:W-:Y:S01]  /*bf00*/  ULDC.64 UR8, c[0x0][0x750] ;  /* 0x0001d40000087ab9 */ /* 0x000fe20000000a00 */
[----:B------:R-:W-:Y:S01]  /*bf10*/  IMAD.U32 R11, RZ, RZ, UR6 ;  /* 0x00000006ff0b7e24 */ /* 0x000fe2000f8e00ff */
[----:B------:R-:W-:Y:S01]  /*bf20*/  UISETP.GE.U32.AND UP0, UPT, UR6, 0x3, UPT ;  /* 0x000000030600788c */ /* 0x000fe2000bf06070 */
[----:B------:R-:W-:Y:S01]  /*bf30*/  BSSY B1, `(.L_x_290) ;  /* 0x000006b000017945 */ /* 0x000fe20003800000 */
[----:B------:R-:W-:Y:S02]  /*bf40*/  ISETP.GT.U32.AND P1, PT, R6, 0x2, PT ;  /* 0x000000020600780c */ /* 0x000fe40003f24070 */
[----:B------:R-:W-:Y:S02]  /*bf50*/  PRMT R14, RZ, 0x7610, R14 ;  /* 0x00007610ff0e7816 */ /* 0x000fe4000000000e */
[----:B------:R-:W-:-:S02]  /*bf60*/  ISETP.LT.U32.AND P1, PT, R11, 0x3, P1 ;  /* 0x000000030b00780c */ /* 0x000fc40000f21070 */
[----:B------:R-:W-:Y:S01]  /*bf70*/  PLOP3.LUT P4, PT, PT, PT, UP0, 0x80, 0x0 ;  /* 0x000000000000781c */ /* 0x000fe20003f8f008 */
[----:B------:R-:W0:Y:S01]  /*bf80*/  @P5 S2R R5, SR_CgaCtaId ;  /* 0x0000000000055919 */ /* 0x000e220000008800 */
[----:B------:R-:W-:-:S04]  /*bf90*/  @P5 MOV R4, 0x400 ;  /* 0x0000040000045802 */ /* 0x000fc80000000f00 */
[----:B0-----:R-:W-:Y:S01]  /*bfa0*/  @P5 LEA R10, R5, R4, 0x18 ;  /* 0x00000004050a5211 */ /* 0x001fe200078ec0ff */
[----:B------:R-:W-:-:S03]  /*bfb0*/  IMAD.WIDE.U32 R4, R6, -0x55555555, RZ ;  /* 0xaaaaaaab06047825 */ /* 0x000fc600078e00ff */
[----:B------:R0:W-:Y:S01]  /*bfc0*/  @P5 SYNCS.ARRIVE.TRANS64.A1T0 RZ, [R10+URZ+0x68], RZ ;  /* 0x000068ff0aff59a7 */ /* 0x0001e2000810003f */
[----:B------:R-:W-:Y:S01]  /*bfd0*/  IADD3 R2, P5, R2, R8, RZ ;  /* 0x0000000802027210 */ /* 0x000fe20007fbe0ff */
[----:B------:R-:W-:Y:S01]  /*bfe0*/  IMAD.MOV.U32 R4, RZ, RZ, -0x1 ;  /* 0xffffffffff047424 */ /* 0x000fe200078e00ff */
[----:B------:R-:W-:Y:S02]  /*bff0*/  SHF.R.U32.HI R11, RZ, 0x1, R5 ;  /* 0x00000001ff0b7819 */ /* 0x000fe40000011605 */
[----:B------:R-:W-:Y:S01]  /*c000*/  SEL R5, RZ, 0x1, !P1 ;  /* 0x00000001ff057807 */ /* 0x000fe20004800000 */
[----:B------:R-:W-:Y:S01]  /*c010*/  IMAD.X R3, R3, 0x1, R0, P5 ;  /* 0x0000000103037824 */ /* 0x000fe200028e0600 */
[----:B------:R-:W-:Y:S01]  /*c020*/  ISETP.GE.U32.AND P1, PT, R2, UR8, PT ;  /* 0x0000000802007c0c */ /* 0x000fe2000bf26070 */
[----:B------:R-:W-:Y:S01]  /*c030*/  IMAD R15, R11, -0x3, R6 ;  /* 0xfffffffd0b0f7824 */ /* 0x000fe200078e0206 */
[----:B------:R-:W-:Y:S01]  /*c040*/  LOP3.LUT R12, R12, R5, RZ, 0x3c, !PT ;  /* 0x000000050c0c7212 */ /* 0x000fe200078e3cff */
[----:B------:R-:W-:Y:S01]  /*c050*/  IMAD.MOV.U32 R6, RZ, RZ, -0x1 ;  /* 0xffffffffff067424 */ /* 0x000fe200078e00ff */
[----:B------:R-:W-:Y:S01]  /*c060*/  ISETP.GE.U32.AND.EX P1, PT, R3, UR9, PT, P1 ;  /* 0x0000000903007c0c */ /* 0x000fe2000bf26110 */
[----:B------:R-:W-:Y:S01]  /*c070*/  IMAD.MOV.U32 R5, RZ, RZ, -0x1 ;  /* 0xffffffffff057424 */ /* 0x000fe200078e00ff */
[----:B------:R-:W-:-:S02]  /*c080*/  @P4 LOP3.LUT R12, R12, 0x1, R11, 0x78, !PT ;  /* 0x000000010c0c4812 */ /* 0x000fc400078e780b */
[----:B0-----:R-:W-:-:S09]  /*c090*/  PRMT R10, RZ, 0x7610, R10 ;  /* 0x00007610ff0a7816 */ /* 0x001fd2000000000a */
[----:B------:R-:W-:Y:S05]  /*c0a0*/  @P1 BRA `(.L_x_291) ;  /* 0x00000004004c1947 */ /* 0x000fea0003800000 */
[----:B------:R-:W0:Y:S01]  /*c0b0*/  S2R R17, SR_CTAID.X ;  /* 0x0000000000117919 */ /* 0x000e220000002500 */
[----:B------:R-:W-:Y:S01]  /*c0c0*/  ULDC.64 UR8, c[0x0][0x728] ;  /* 0x0001ca0000087ab9 */ /* 0x000fe20000000a00 */
[----:B------:R-:W1:Y:S01]  /*c0d0*/  LDC R18, c[0x0][0x144] ;  /* 0x00005100ff127b82 */ /* 0x000e620000000800 */
[----:B------:R-:W-:Y:S01]  /*c0e0*/  ISETP.NE.U32.AND P1, PT, RZ, UR8, PT ;  /* 0x00000008ff007c0c */ /* 0x000fe2000bf25070 */
[----:B------:R-:W2:Y:S01]  /*c0f0*/  S2R R6, SR_CTAID.Y ;  /* 0x0000000000067919 */ /* 0x000ea20000002600 */
[----:B------:R-:W-:Y:S01]  /*c100*/  ULDC UR10, c[0x0][0x150] ;  /* 0x00005400000a7ab9 */ /* 0x000fe20000000800 */
[----:B------:R-:W-:Y:S01]  /*c110*/  ULDC UR11, c[0x0][0x730] ;  /* 0x0001cc00000b7ab9 */ /* 0x000fe20000000800 */
[----:B------:R-:W-:Y:S01]  /*c120*/  ISETP.NE.AND.EX P1, PT, RZ, UR9, PT, P1 ;  /* 0x00000009ff007c0c */ /* 0x000fe2000bf25310 */
[----:B------:R-:W-:Y:S01]  /*c130*/  IMAD.MOV.U32 R4, RZ, RZ, R2 ;  /* 0x000000ffff047224 */ /* 0x000fe200078e0002 */
[----:B0-----:R-:W-:-:S05]  /*c140*/  I2FP.F32.U32 R5, R17 ;  /* 0x0000001100057245 */ /* 0x001fca0000201000 */
[----:B------:R-:W-:Y:S01]  /*c150*/  FMUL R20, R5, UR10 ;  /* 0x0000000a05147c20 */ /* 0x000fe20008400000 */
[----:B------:R-:W-:-:S05]  /*c160*/  IMAD.MOV.U32 R5, RZ, RZ, R3 ;  /* 0x000000ffff057224 */ /* 0x000fca00078e0003 */
[----:B--2---:R-:W-:Y:S05]  /*c170*/  @!P1 BRA `(.L_x_292) ;  /* 0x0000000000289947 */ /* 0x004fea0003800000 */
[----:B------:R-:W-:Y:S02]  /*c180*/  ULDC UR10, c[0x0][0x734] ;  /* 0x0001cd00000a7ab9 */ /* 0x000fe40000000800 */
[----:B------:R-:W-:-:S05]  /*c190*/  IADD3 R5, P1, R2, UR10, RZ ;  /* 0x0000000a02057c10 */ /* 0x000fca000ff3e0ff */
[----:B------:R-:W-:-:S04]  /*c1a0*/  IMAD.X R19, RZ, RZ, R3, P1 ;  /* 0x000000ffff137224 */ /* 0x000fc800008e0603 */
[----:B------:R-:W-:-:S04]  /*c1b0*/  IMAD.WIDE.U32 R10, R19, UR8, RZ ;  /* 0x00000008130a7c25 */ /* 0x000fc8000f8e00ff */
[----:B------:R-:W-:-:S04]  /*c1c0*/  IMAD.WIDE.U32 R10, P1, R5, UR9, R10 ;  /* 0x00000009050a7c25 */ /* 0x000fc8000f82000a */
[----:B------:R-:W-:-:S04]  /*c1d0*/  IMAD.WIDE.U32 R4, R5, UR8, RZ ;  /* 0x0000000805047c25 */ /* 0x000fc8000f8e00ff */
[----:B------:R-:W-:Y:S01]  /*c1e0*/  IMAD.MOV.U32 R4, RZ, RZ, R11 ;  /* 0x000000ffff047224 */ /* 0x000fe200078e000b */
[----:B------:R-:W-:Y:S01]  /*c1f0*/  IADD3 RZ, P4, R5, R10, RZ ;  /* 0x0000000a05ff7210 */ /* 0x000fe20007f9e0ff */
[----:B------:R-:W-:-:S04]  /*c200*/  IMAD.X R5, RZ, RZ, RZ, P1 ;  /* 0x000000ffff057224 */ /* 0x000fc800008e06ff */
[----:B------:R-:W-:-:S08]  /*c210*/  IMAD.WIDE.U32.X R4, R19, UR9, R4, P4 ;  /* 0x0000000913047c25 */ /* 0x000fd0000a0e0404 */
.L_x_292:
[--C-:B------:R-:W-:Y:S01]  /*c220*/  SHF.R.U64 R16, R4, UR11, R5.reuse ;  /* 0x0000000b04107c19 */ /* 0x100fe20008001205 */
[----:B------:R-:W0:Y:S01]  /*c230*/  F2I.U32.TRUNC.NTZ R20, R20 ;  /* 0x0000001400147305 */ /* 0x000e22000020f000 */
[----:B------:R-:W-:Y:S01]  /*c240*/  SHF.R.U32.HI R4, RZ, UR11, R5 ;  /* 0x0000000bff047c19 */ /* 0x000fe20008011605 */
[----:B------:R-:W-:Y:S01]  /*c250*/  ULDC.64 UR8, c[0x0][0x720] ;  /* 0x0001c80000087ab9 */ /* 0x000fe20000000a00 */
[----:B------:R-:W-:Y:S01]  /*c260*/  IADD3 R11, P1, RZ, -R16, RZ ;  /* 0x80000010ff0b7210 */ /* 0x000fe20007f3e0ff */
[----:B------:R-:W-:Y:S01]  /*c270*/  ULDC.64 UR10, c[0x0][0x740] ;  /* 0x0001d000000a7ab9 */ /* 0x000fe20000000a00 */
[----:B------:R-:W2:Y:S03]  /*c280*/  LDC R21, c[0x0][0x148] ;  /* 0x00005200ff157b82 */ /* 0x000ea60000000800 */
[----:B------:R-:W-:Y:S01]  /*c290*/  IMAD.X R4, RZ, RZ, ~R4, P1 ;  /* 0x000000ffff047224 */ /* 0x000fe200008e0e04 */
[----:B------:R-:W-:-:S03]  /*c2a0*/  ISETP.NE.U32.AND P1, PT, RZ, UR10, PT ;  /* 0x0000000aff007c0c */ /* 0x000fc6000bf25070 */
[----:B------:R-:W-:Y:S01]  /*c2b0*/  IMAD R10, R4, UR8, RZ ;  /* 0x00000008040a7c24 */ /* 0x000fe2000f8e02ff */
[----:B------:R-:W-:Y:S01]  /*c2c0*/  ISETP.NE.AND.EX P1, PT, RZ, UR11, PT, P1 ;  /* 0x0000000bff007c0c */ /* 0x000fe2000bf25310 */
[----:B------:R-:W-:Y:S01]  /*c2d0*/  IMAD.WIDE.U32 R4, R11, UR8, R2 ;  /* 0x000000080b047c25 */ /* 0x000fe2000f8e0002 */
[----:B------:R-:W-:-:S03]  /*c2e0*/  ULDC UR8, c[0x0][0x718] ;  /* 0x0001c60000087ab9 */ /* 0x000fc60000000800 */
[----:B------:R-:W-:Y:S01]  /*c2f0*/  IMAD R11, R11, UR9, R10 ;  /* 0x000000090b0b7c24 */ /* 0x000fe2000f8e020a */
[----:B------:R-:W-:Y:S01]  /*c300*/  ULDC UR9, c[0x0][0x154] ;  /* 0x0000550000097ab9 */ /* 0x000fe20000000800 */
[----:B0-----:R-:W-:Y:S02]  /*c310*/  IMAD.MOV R10, RZ, RZ, -R20 ;  /* 0x000000ffff0a7224 */ /* 0x001fe400078e0a14 */
[----:B------:R-:W-:Y:S02]  /*c320*/  IMAD.IADD R5, R5, 0x1, R11 ;  /* 0x0000000105057824 */ /* 0x000fe400078e020b */
[----:B-1----:R-:W-:Y:S01]  /*c330*/  IMAD R17, R18, R10, R17 ;  /* 0x0000000a12117224 */ /* 0x002fe200078e0211 */
[----:B------:R-:W-:Y:S02]  /*c340*/  I2FP.F32.U32 R10, R6 ;  /* 0x00000006000a7245 */ /* 0x000fe40000201000 */
[--C-:B------:R-:W-:Y:S02]  /*c350*/  SHF.R.U64 R18, R4, UR8, R5.reuse ;  /* 0x0000000804127c19 */ /* 0x100fe40008001205 */
[----:B------:R-:W-:Y:S01]  /*c360*/  SHF.R.U32.HI R5, RZ, UR8, R5 ;  /* 0x00000008ff057c19 */ /* 0x000fe20008011605 */
[----:B------:R-:W-:Y:S01]  /*c370*/  FMUL R10, R10, UR9 ;  /* 0x000000090a0a7c20 */ /* 0x000fe20008400000 */
[----:B------:R-:W-:-:S02]  /*c380*/  ULDC UR8, c[0x0][0x708] ;  /* 0x0001c20000087ab9 */ /* 0x000fc40000000800 */
[--C-:B------:R-:W-:Y:S01]  /*c390*/  SHF.R.U64 R20, R18, UR8, R5.reuse ;  /* 0x0000000812147c19 */ /* 0x100fe20008001205 */
[----:B------:R0:W1:Y:S01]  /*c3a0*/  F2I.U32.TRUNC.NTZ R22, R10 ;  /* 0x0000000a00167305 */ /* 0x000062000020f000 */
[----:B------:R-:W-:Y:S01]  /*c3b0*/  SHF.R.U32.HI R5, RZ, UR8, R5 ;  /* 0x00000008ff057c19 */ /* 0x000fe20008011605 */
[----:B------:R-:W-:-:S03]  /*c3c0*/  ULDC UR8, c[0x0][0x758] ;  /* 0x0001d60000087ab9 */ /* 0x000fc60000000800 */
[--C-:B------:R-:W-:Y:S02]  /*c3d0*/  SHF.R.U64 R19, R20, UR8, R5.reuse ;  /* 0x0000000814137c19 */ /* 0x100fe40008001205 */
[----:B------:R-:W-:-:S03]  /*c3e0*/  SHF.R.U32.HI R23, RZ, UR8, R5 ;  /* 0x00000008ff177c19 */ /* 0x000fc60008011605 */
[----:B------:R-:W-:Y:S02]  /*c3f0*/  IMAD.MOV.U32 R4, RZ, RZ, R19 ;  /* 0x000000ffff047224 */ /* 0x000fe400078e0013 */
[----:B------:R-:W-:Y:S01]  /*c400*/  IMAD.MOV.U32 R5, RZ, RZ, R23 ;  /* 0x000000ffff057224 */ /* 0x000fe200078e0017 */
[----:B0-----:R-:W-:Y:S06]  /*c410*/  @!P1 BRA `(.L_x_293) ;  /* 0x0000000000289947 */ /* 0x001fec0003800000 */
        /* <DEDUP_REMOVED lines=10> */
.L_x_293:
[----:B------:R-:W-:Y:S01]  /*c4c0*/  ULDC UR8, c[0x0][0x748] ;  /* 0x0001d20000087ab9 */ /* 0x000fe20000000800 */
[----:B-1----:R-:W-:Y:S01]  /*c4d0*/  IMAD.MOV R22, RZ, RZ, -R22 ;  /* 0x000000ffff167224 */ /* 0x002fe200078e0a16 */
[----:B------:R-:W-:Y:S01]  /*c4e0*/  SHF.R.U64 R5, R4, UR8, R5 ;  /* 0x0000000804057c19 */ /* 0x000fe20008001205 */
[----:B------:R-:W-:Y:S01]  /*c4f0*/  ULDC UR8, c[0x0][0x738] ;  /* 0x0001ce0000087ab9 */ /* 0x000fe20000000800 */
[----:B------:R-:W-:Y:S01]  /*c500*/  LOP3.LUT R4, R20, UR7, RZ, 0xc0, !PT ;  /* 0x0000000714047c12 */ /* 0x000fe2000f8ec0ff */
[----:B--2---:R-:W-:Y:S01]  /*c510*/  @P3 IMAD R17, R21, R22, R6 ;  /* 0x0000001615113224 */ /* 0x004fe200078e0206 */
[----:B------:R-:W-:Y:S01]  /*c520*/  LOP3.LUT R18, R18, UR4, RZ, 0xc0, !PT ;  /* 0x0000000412127c12 */ /* 0x000fe2000f8ec0ff */
[----:B------:R-:W-:Y:S01]  /*c530*/  IMAD.MOV R6, RZ, RZ, -R5 ;  /* 0x000000ffff067224 */ /* 0x000fe200078e0a05 */
[----:B------:R-:W-:Y:S01]  /*c540*/  ULDC UR9, c[0x0][0x710] ;  /* 0x0001c40000097ab9 */ /* 0x000fe20000000800 */
[----:B------:R-:W-:Y:S02]  /*c550*/  IMAD R4, R5, UR5, R4 ;  /* 0x0000000505047c24 */ /* 0x000fe4000f8e0204 */
[----:B------:R-:W-:Y:S01]  /*c560*/  IMAD R19, R6, UR8, R19 ;  /* 0x0000000806137c24 */ /* 0x000fe2000f8e0213 */
[----:B------:R-:W-:Y:S01]  /*c570*/  ULDC UR8, c[0x0][0x700] ;  /* 0x0001c00000087ab9 */ /* 0x000fe20000000800 */
[----:B------:R-:W-:-:S02]  /*c580*/  IMAD R17, R4, UR9, R17 ;  /* 0x0000000904117c24 */ /* 0x000fc4000f8e0211 */
[----:B------:R-:W-:Y:S02]  /*c590*/  IMAD R6, R19, UR8, R18 ;  /* 0x0000000813067c24 */ /* 0x000fe4000f8e0212 */
[----:B------:R-:W-:Y:S02]  /*c5a0*/  IMAD.MOV.U32 R10, RZ, RZ, 0x1 ;  /* 0x00000001ff0a7424 */ /* 0x000fe400078e00ff */
[----:B------:R-:W-:Y:S01]  /*c5b0*/  IMAD.MOV.U32 R4, RZ, RZ, R16 ;  /* 0x000000ffff047224 */ /* 0x000fe200078e0010 */
[----:B------:R-:W-:Y:S02]  /*c5c0*/  SEL R5, R6, R17, !P3 ;  /* 0x0000001106057207 */ /* 0x000fe40005800000 */
[----:B------:R-:W-:-:S07]  /*c5d0*/  SEL R6, R17, R6, !P3 ;  /* 0x0000000611067207 */ /* 0x000fce0005800000 */
.L_x_291:
[----:B------:R-:W-:Y:S05]  /*c5e0*/  BSYNC B1 ;  /* 0x0000000000017941 */ /* 0x000fea0003800000 */
.L_x_290:
[----:B------:R-:W-:-:S13]  /*c5f0*/  LOP3.LUT P1, RZ, R10, 0xff, RZ, 0xc0, !PT ;  /* 0x000000ff0aff7812 */ /* 0x000fda000782c0ff */
[----:B------:R-:W-:Y:S05]  /*c600*/  @P1 BRA `(.L_x_294) ;  /* 0xfffffff000f01947 */ /* 0x000fea000383ffff */
[----:B------:R-:W-:Y:S05]  /*c610*/  BSYNC B0 ;  /* 0x0000000000007941 */ /* 0x000fea0003800000 */
.L_x_282:
[----:B------:R-:W-:-:S03]  /*c620*/  UMOV UR8, 0xffffffff ;  /* 0xffffffff00087882 */ /* 0x000fc60000000000 */
[----:B------:R-:W-:Y:S05]  /*c630*/  BRA.DIV UR8, `(.L_x_295) ;  /* 0x0000000608107947 */ /* 0x000fea000b800000 */
[----:B------:R-:W-:-:S13]  /*c640*/  ELECT P0, URZ, PT ;  /* 0x00000000003f782f */ /* 0x000fda0003800000 */
.L_x_310:
[----:B------:R-:W-:Y:S04]  /*c650*/  BSSY B0, `(.L_x_296) ;  /* 0x0000022000007945 */ /* 0x000fe80003800000 */
[----:B------:R-:W-:Y:S05]  /*c660*/  @!P0 BRA `(.L_x_297) ;  /* 0x0000000000808947 */ /* 0x000fea0003800000 */
[----:B------:R-:W-:-:S04]  /*c670*/  LOP3.LUT R7, R7, 0x2, RZ, 0xfc, !PT ;  /* 0x0000000207077812 */ /* 0x000fc800078efcff */
[----:B------:R-:W-:-:S13]  /*c680*/  ISETP.NE.AND P0, PT, R7, 0x3, PT ;  /* 0x000000030700780c */ /* 0x000fda0003f05270 */
[----:B------:R-:W-:Y:S05]  /*c690*/  @!P0 BRA `(.L_x_298) ;  /* 0x0000000000048947 */ /* 0x000fea0003800000 */
[----:B------:R-:W-:Y:S01]  /*c6a0*/  BPT.TRAP 0x1 ;  /* 0x000000040000795c */ /* 0x000fe20000300000 */
.L_x_298:
[----:B------:R-:W0:Y:S01]  /*c6b0*/  S2R R3, SR_CgaCtaId ;  /* 0x0000000000037919 */ /* 0x000e220000008800 */
[----:B------:R-:W-:Y:S02]  /*c6c0*/  MOV R0, 0x400 ;  /* 0x0000040000007802 */ /* 0x000fe40000000f00 */
[----:B------:R-:W-:Y:S02]  /*c6d0*/  SHF.L.U32 R2, R12, 0x1f, RZ ;  /* 0x0000001f0c027819 */ /* 0x000fe400000006ff */
[----:B0-----:R-:W-:-:S05]  /*c6e0*/  LEA R0, R3, R0, 0x18 ;  /* 0x0000000003007211 */ /* 0x001fca00078ec0ff */
[----:B------:R-:W-:-:S04]  /*c6f0*/  VIADD R0, R0, 0x18 ;  /* 0x0000001800007836 */ /* 0x000fc80000000000 */
[C---:B------:R-:W-:Y:S02]  /*c700*/  IMAD R7, R15.reuse, 0x8, R0 ;  /* 0x000000080f077824 */ /* 0x040fe400078e0200 */
[----:B------:R-:W-:Y:S02]  /*c710*/  VIADD R15, R15, 0x1 ;  /* 0x000000010f0f7836 */ /* 0x000fe40000000000 */
[----:B------:R-:W0:Y:S03]  /*c720*/  SYNCS.PHASECHK.TRANS64.TRYWAIT P0, [R7+URZ], R2 ;  /* 0x00000002070075a7 */ /* 0x000e26000800017f */
[----:B------:R-:W-:-:S04]  /*c730*/  ISETP.NE.AND P1, PT, R15, 0x3, PT ;  /* 0x000000030f00780c */ /* 0x000fc80003f25270 */
[----:B------:R-:W-:Y:S02]  /*c740*/  SEL R3, RZ, 0x1, P1 ;  /* 0x00000001ff037807 */ /* 0x000fe40000800000 */
[----:B------:R-:W-:Y:S02]  /*c750*/  SEL R15, R15, RZ, P1 ;  /* 0x000000ff0f0f7207 */ /* 0x000fe40000800000 */
[----:B------:R-:W-:-:S03]  /*c760*/  LOP3.LUT R9, R12, R3, RZ, 0x3c, !PT ;  /* 0x000000030c097212 */ /* 0x000fc600078e3cff */
[----:B------:R-:W-:Y:S01]  /*c770*/  IMAD R6, R15, 0x8, R0 ;  /* 0x000000080f067824 */ /* 0x000fe200078e0200 */
[----:B------:R-:W-:Y:S01]  /*c780*/  SHF.L.U32 R5, R9, 0x1f, RZ ;  /* 0x0000001f09057819 */ /* 0x000fe200000006ff */
[----:B0-----:R-:W-:Y:S06]  /*c790*/  @!P0 BRA `(.L_x_299) ;  /* 0x0000000000dc8947 */ /* 0x001fec0003800000 */
.L_x_311:
[----:B------:R-:W1:Y:S01]  /*c7a0*/  SYNCS.PHASECHK.TRANS64.TRYWAIT P0, [R6+URZ], R5 ;  /* 0x00000005060075a7 */ /* 0x000e62000800017f */
[----:B0-----:R-:W-:-:S05]  /*c7b0*/  VIADD R2, R15, 0x1 ;  /* 0x000000010f027836 */ /* 0x001fca0000000000 */
[----:B------:R-:W-:-:S04]  /*c7c0*/  ISETP.NE.AND P1, PT, R2, 0x3, PT ;  /* 0x000000030200780c */ /* 0x000fc80003f25270 */
[----:B------:R-:W-:Y:S02]  /*c7d0*/  SEL R4, RZ, 0x1, P1 ;  /* 0x00000001ff047807 */ /* 0x000fe40000800000 */
[----:B------:R-:W-:Y:S02]  /*c7e0*/  SEL R3, R2, RZ, P1 ;  /* 0x000000ff02037207 */ /* 0x000fe40000800000 */
[----:B------:R-:W-:Y:S01]  /*c7f0*/  LOP3.LUT R4, R9, R4, RZ, 0x3c, !PT ;  /* 0x0000000409047212 */ /* 0x000fe200078e3cff */
[----:B-1----:R-:W-:Y:S06]  /*c800*/  @!P0 BRA `(.L_x_300) ;  /* 0x0000000000d48947 */ /* 0x002fec0003800000 */
.L_x_312:
[----:B------:R-:W-:Y:S01]  /*c810*/  IMAD R3, R3, 0x8, R0 ;  /* 0x0000000803037824 */ /* 0x000fe200078e0200 */
[----:B------:R-:W-:-:S07]  /*c820*/  SHF.L.U32 R0, R4, 0x1f, RZ ;  /* 0x0000001f04007819 */ /* 0x000fce00000006ff */
.L_x_301:
[----:B-1----:R1:W2:Y:S02]  /*c830*/  SYNCS.PHASECHK.TRANS64.TRYWAIT P0, [R3+URZ], R0 ;  /* 0x00000000030075a7 */ /* 0x0022a4000800017f */
[----:B--2---:R-:W-:Y:S05]  /*c840*/  @!P0 NANOSLEEP.SYNCS 0x989680 ;  /* 0x009896800000895d */ /* 0x004fea0003900000 */
[----:B------:R-:W2:Y:S02]  /*c850*/  @!P0 SYNCS.PHASECHK.TRANS64 P0, [R3+URZ], R0 ;  /* 0x00000000030085a7 */ /* 0x000ea4000800007f */
[----:B--2---:R-:W-:Y:S05]  /*c860*/  @!P0 BRA `(.L_x_301) ;  /* 0xfffffffc00f08947 */ /* 0x004fea000383ffff */
.L_x_297:
[----:B------:R-:W-:Y:S05]  /*c870*/  BSYNC B0 ;  /* 0x0000000000007941 */ /* 0x000fea0003800000 */
.L_x_296:
[----:B------:R-:W-:Y:S05]  /*c880*/  EXIT ;  /* 0x000000000000794d */ /* 0x000fea0003800000 */
.L_x_15:
[----:B0-----:R-:W-:-:S04]  /*c890*/  IMAD.U32 R19, RZ, RZ, UR12 ;  /* 0x0000000cff137e24 */ /* 0x001fc8000f8e00ff */
[----:B------:R0:W1:Y:S03]  /*c8a0*/  SYNCS.PHASECHK.TRANS64.TRYWAIT P0, [R19+URZ+-0x8], R18 ;  /* 0xfffff812130075a7 */ /* 0x000066000800017f */
[----:B-1----:R-:W-:Y:S05]  /*c8b0*/  @!P0 NANOSLEEP.SYNCS 0x989680 ;  /* 0x009896800000895d */ /* 0x002fea0003900000 */
[----:B------:R-:W1:Y:S02]  /*c8c0*/  @!P0 SYNCS.PHASECHK.TRANS64 P0, [R19+URZ+-0x8], R18 ;  /* 0xfffff812130085a7 */ /* 0x000e64000800007f */
[----:B-1----:R-:W-:Y:S05]  /*c8d0*/  @!P0 BRA `(.L_x_15) ;  /* 0xfffffffc00ec8947 */ /* 0x002fea000383ffff */
[----:B------:R-:W-:Y:S05]  /*c8e0*/  BRA `(.L_x_302) ;  /* 0xffffff4800ec7947 */ /* 0x000fea000383ffff */
.L_x_20:
[----:B-1----:R-:W-:-:S04]  /*c8f0*/  IMAD.U32 R20, RZ, RZ, UR8 ;  /* 0x00000008ff147e24 */ /* 0x002fc8000f8e00ff */
[----:B------:R1:W2:Y:S03]  /*c900*/  SYNCS.PHASECHK.TRANS64.TRYWAIT P0, [R20+URZ], R19 ;  /* 0x00000013140075a7 */ /* 0x0002a6000800017f */
[----:B--2---:R-:W-:Y:S05]  /*c910*/  @!P0 NANOSLEEP.SYNCS 0x989680 ;  /* 0x009896800000895d */ /* 0x004fea0003900000 */
[----:B------:R-:W2:Y:S02]  /*c920*/  @!P0 SYNCS.PHASECHK.TRANS64 P0, [R20+URZ], R19 ;  /* 0x00000013140085a7 */ /* 0x000ea4000800007f */
[----:B--2---:R-:W-:Y:S05]  /*c930*/  @!P0 BRA `(.L_x_20) ;  /* 0xfffffffc00ec8947 */ /* 0x004fea000383ffff */
[----:B------:R-:W-:Y:S05]  /*c940*/  BRA `(.L_x_19) ;  /* 0xffffff5000207947 */ /* 0x000fea000383ffff */
.L_x_24:
[----:B0-----:R-:W-:-:S04]  /*c950*/  IMAD.U32 R19, RZ, RZ, UR12 ;  /* 0x0000000cff137e24 */ /* 0x001fc8000f8e00ff */
[----:B------:R0:W1:Y:S03]  /*c960*/  SYNCS.PHASECHK.TRANS64.TRYWAIT P0, [R19+URZ+0x8], R18 ;  /* 0x00000812130075a7 */ /* 0x000066000800017f */
[----:B-1----:R-:W-:Y:S05]  /*c970*/  @!P0 NANOSLEEP.SYNCS 0x989680 ;  /* 0x009896800000895d */ /* 0x002fea0003900000 */
[----:B------:R-:W1:Y:S02]  /*c980*/  @!P0 SYNCS.PHASECHK.TRANS64 P0, [R19+URZ+0x8], R18 ;  /* 0x00000812130085a7 */ /* 0x000e64000800007f */
[----:B-1----:R-:W-:Y:S05]  /*c990*/  @!P0 BRA `(.L_x_24) ;  /* 0xfffffffc00ec8947 */ /* 0x002fea000383ffff */
[----:B------:R-:W-:Y:S05]  /*c9a0*/  BRA `(.L_x_303) ;  /* 0xffffff5400347947 */ /* 0x000fea000383ffff */
.L_x_283:
[----:B------:R-:W-:Y:S01]  /*c9b0*/  BSSY B1, `(.L_x_304) ;  /* 0x0000006000017945 */ /* 0x000fe20003800000 */
[----:B------:R-:W-:-:S07]  /*c9c0*/  IMAD.MOV.U32 R10, RZ, RZ, -0x1 ;  /* 0xffffffffff0a7424 */ /* 0x000fce00078e00ff */
[----:B------:R-:W-:Y:S05]  /*c9d0*/  WARPSYNC.COLLECTIVE R10, `(.L_x_305) ;  /* 0x000000000a0c7348 */ /* 0x000fea0003c00000 */
[----:B------:R-:W-:Y:S02]  /*c9e0*/  ELECT P1, UR62, PT ;  /* 0x00000000003e782f */ /* 0x000fe40003820000 */
[----:B------:R-:W-:Y:S01]  /*c9f0*/  MOV R10, UR62 ;  /* 0x0000003e000a7c02 */ /* 0x000fe20008000f00 */
[----:B------:R-:W-:Y:S10]  /*ca00*/  ENDCOLLECTIVE ;  /* 0x000000000000791b */ /* 0x000ff40003800000 */
.L_x_305:
[----:B------:R-:W-:Y:S05]  /*ca10*/  BSYNC B1 ;  /* 0x0000000000017941 */ /* 0x000fea0003800000 */
.L_x_304:
[----:B------:R-:W-:Y:S05]  /*ca20*/  BRA `(.L_x_306) ;  /* 0xffffffec00f47947 */ /* 0x000fea000383ffff */
.L_x_286:
[----:B-1----:R1:W2:Y:S02]  /*ca30*/  SYNCS.PHASECHK.TRANS64.TRYWAIT P1, [R18+URZ+0x18], R11 ;  /* 0x0000180b120075a7 */ /* 0x0022a4000802017f */
[----:B--2---:R-:W-:Y:S05]  /*ca40*/  @!P1 NANOSLEEP.SYNCS 0x989680 ;  /* 0x009896800000995d */ /* 0x004fea0003900000 */
[----:B------:R-:W2:Y:S02]  /*ca50*/  @!P1 SYNCS.PHASECHK.TRANS64 P1, [R18+URZ+0x18], R11 ;  /* 0x0000180b120095a7 */ /* 0x000ea4000802007f */
[----:B--2---:R-:W-:Y:S05]  /*ca60*/  @!P1 BRA `(.L_x_286) ;  /* 0xfffffffc00f09947 */ /* 0x004fea000383ffff */
[----:B------:R-:W-:Y:S05]  /*ca70*/  BRA `(.L_x_307) ;  /* 0xfffffff000307947 */ /* 0x000fea000383ffff */
.L_x_295:
[----:B------:R-:W-:Y:S01]  /*ca80*/  BSSY B0, `(.L_x_308) ;  /* 0x0000006000007945 */ /* 0x000fe20003800000 */
[----:B------:R-:W-:-:S07]  /*ca90*/  IMAD.MOV.U32 R10, RZ, RZ, -0x1 ;  /* 0xffffffffff0a7424 */ /* 0x000fce00078e00ff */
[----:B------:R-:W-:Y:S05]  /*caa0*/  WARPSYNC.COLLECTIVE R10, `(.L_x_309) ;  /* 0x000000000a0c7348 */ /* 0x000fea0003c00000 */
[----:B------:R-:W-:Y:S02]  /*cab0*/  ELECT P1, UR62, PT ;  /* 0x00000000003e782f */ /* 0x000fe40003820000 */
[----:B------:R-:W-:Y:S01]  /*cac0*/  MOV R10, UR62 ;  /* 0x0000003e000a7c02 */ /* 0x000fe20008000f00 */
[----:B------:R-:W-:Y:S10]  /*cad0*/  ENDCOLLECTIVE ;  /* 0x000000000000791b */ /* 0x000ff40003800000 */
.L_x_309:
[----:B------:R-:W-:Y:S05]  /*cae0*/  BSYNC B0 ;  /* 0x0000000000007941 */ /* 0x000fea0003800000 */
.L_x_308:
[----:B------:R-:W-:Y:S01]  /*caf0*/  PLOP3.LUT P0, PT, P1, PT, PT, 0x80, 0x0 ;  /* 0x000000000000781c */ /* 0x000fe20000f0f070 */
[----:B------:R-:W-:-:S12]  /*cb00*/  BRA `(.L_x_310) ;  /* 0xfffffff800d07947 */ /* 0x000fd8000383ffff */
.L_x_299:
[----:B0-----:R0:W1:Y:S02]  /*cb10*/  SYNCS.PHASECHK.TRANS64.TRYWAIT P0, [R7+URZ], R2 ;  /* 0x00000002070075a7 */ /* 0x001064000800017f */
[----:B-1----:R-:W-:Y:S05]  /*cb20*/  @!P0 NANOSLEEP.SYNCS 0x989680 ;  /* 0x009896800000895d */ /* 0x002fea0003900000 */
[----:B------:R-:W1:Y:S02]  /*cb30*/  @!P0 SYNCS.PHASECHK.TRANS64 P0, [R7+URZ], R2 ;  /* 0x00000002070085a7 */ /* 0x000e64000800007f */
[----:B-1----:R-:W-:Y:S05]  /*cb40*/  @!P0 BRA `(.L_x_299) ;  /* 0xfffffffc00f08947 */ /* 0x002fea000383ffff */
[----:B------:R-:W-:Y:S05]  /*cb50*/  BRA `(.L_x_311) ;  /* 0xfffffffc00107947 */ /* 0x000fea000383ffff */
.L_x_300:
[----:B0-----:R0:W1:Y:S02]  /*cb60*/  SYNCS.PHASECHK.TRANS64.TRYWAIT P0, [R6+URZ], R5 ;  /* 0x00000005060075a7 */ /* 0x001064000800017f */
[----:B-1----:R-:W-:Y:S05]  /*cb70*/  @!P0 NANOSLEEP.SYNCS 0x989680 ;  /* 0x009896800000895d */ /* 0x002fea0003900000 */
[----:B------:R-:W1:Y:S02]  /*cb80*/  @!P0 SYNCS.PHASECHK.TRANS64 P0, [R6+URZ], R5 ;  /* 0x00000005060085a7 */ /* 0x000e64000800007f */
[----:B-1----:R-:W-:Y:S05]  /*cb90*/  @!P0 BRA `(.L_x_300) ;  /* 0xfffffffc00f08947 */ /* 0x002fea000383ffff */
[----:B------:R-:W-:Y:S05]  /*cba0*/  BRA `(.L_x_312) ;  /* 0xfffffffc00187947 */ /* 0x000fea000383ffff */
.L_x_313:
[----:B------:R-:W-:-:S00]  /*cbb0*/  BRA `(.L_x_313) ;  /* 0xfffffffc00fc7947 */ /* 0x000fc0000383ffff */
[----:B------:R-:W-:-:S00]  /*cbc0*/  NOP ;  /* 0x0000000000007918 */ /* 0x000fc00000000000 */
        /* <DEDUP_REMOVED lines=11> */
.L_x_314:


//--------------------- .nv.shared._ZN7cutlass13device_kernelINS_4gemm6kernel13GemmUniversalIN4cute5tupleIJiiiiEEENS1_10collective13CollectiveMmaINS1_40MainloopSm90TmaGmmaWarpSpecializedSparseILi3ENS5_IJNS4_1CILi1EEESB_SB_EEENS1_32KernelTmaWarpSpecializedPingpongEEENS5_IJNSA_ILi64EEENSA_ILi256EEENSA_ILi128EEEEEENS_10bfloat16_tENS5_IJNS4_6LayoutINS5_IJiNS5_IJNSA_ILi2EEEiEEEiEEENS5_IJlNS5_IJSB_SL_EEElEEEEENSK_INS5_IJNS5_IJNS5_IJNSA_ILi8EEESL_NSA_ILi4EEEEEEiEEENS5_IJNS5_IJNSA_ILi16EEESL_SS_EEEiEEEiEEENS5_IJNS5_IJNS5_IJSH_SV_NSA_ILi2048EEEEEENSA_ILi8192EEEEEENS5_IJNS5_IJSB_NSA_ILi1024EEENSA_ILi32EEEEEElEEElEEEEEEEESJ_NS5_IJlSB_lEEENS4_8TiledMMAINS4_8MMA_AtomIJNS4_4SM904GMMA6SPARSE29GMMA_64x256x32_F32BF16BF16_SSILNS1E_5MajorE0ELS1H_0ELNS1E_7ScaleInE1ELS1I_1ELNS1E_9SparseSelE0EEEEEENSK_ISC_NS5_IJNSA_ILi0EEES1M_S1M_EEEEENS5_IJNS4_10UnderscoreES1P_S1P_EEEEENS4_13SM90_TMA_LOADENS4_14ComposedLayoutINS4_7SwizzleILi3ELi4ELi3EEENS4_25smem_sparse_ptr_flag_bitsILi2ELi16EEENSK_INS5_IJNS5_IJSB_SR_EEENS5_IJSL_SF_EEEEEENS5_IJNS5_IJS1M_SH_EEESO_EEEEEEEvNS4_8identityES1S_NS1T_IS1V_NS4_18smem_ptr_flag_bitsILi16EEENSK_INS5_IJSR_SF_EEENS5_IJSF_SB_EEEEEEEvS25_EENS_8epilogue10collective6detail29Sm90TmaWarpSpecializedAdapterINS2E_15DefaultEpilogueIfNS5_IJSB_llEEES2I_NS2D_6thread17LinearCombinationIfLi1EffLNS2J_9ScaleType4KindE0ELNS_15FloatRoundStyleE2EfEENS1_15EpilogueDefaultEEEEEvvEEEEvNT_6ParamsE --------------------------
	.section	.nv.shared._ZN7cutlass13device_kernelINS_4gemm6kernel13GemmUniversalIN4cute5tupleIJiiiiEEENS1_10collective13CollectiveMmaINS1_40MainloopSm90TmaGmmaWarpSpecializedSparseILi3ENS5_IJNS4_1CILi1EEESB_SB_EEENS1_32KernelTmaWarpSpecializedPingpongEEENS5_IJNSA_ILi64EEENSA_ILi256EEENSA_ILi128EEEEEENS_10bfloat16_tENS5_IJNS4_6LayoutINS5_IJiNS5_IJNSA_ILi2EEEiEEEiEEENS5_IJlNS5_IJSB_SL_EEElEEEEENSK_INS5_IJNS5_IJNS5_IJNSA_ILi8EEESL_NSA_ILi4EEEEEEiEEENS5_IJNS5_IJNSA_ILi16EEESL_SS_EEEiEEEiEEENS5_IJNS5_IJNS5_IJSH_SV_NSA_ILi2048EEEEEENSA_ILi8192EEEEEENS5_IJNS5_IJSB_NSA_ILi1024EEENSA_ILi32EEEEEElEEElEEEEEEEESJ_NS5_IJlSB_lEEENS4_8TiledMMAINS4_8MMA_AtomIJNS4_4SM904GMMA6SPARSE29GMMA_64x256x32_F32BF16BF16_SSILNS1E_5MajorE0ELS1H_0ELNS1E_7ScaleInE1ELS1I_1ELNS1E_9SparseSelE0EEEEEENSK_ISC_NS5_IJNSA_ILi0EEES1M_S1M_EEEEENS5_IJNS4_10UnderscoreES1P_S1P_EEEEENS4_13SM90_TMA_LOADENS4_14ComposedLayoutINS4_7SwizzleILi3ELi4ELi3EEENS4_25smem_sparse_ptr_flag_bitsILi2ELi16EEENSK_INS5_IJNS5_IJSB_SR_EEENS5_IJSL_SF_EEEEEENS5_IJNS5_IJS1M_SH_EEESO_EEEEEEEvNS4_8identityES1S_NS1T_IS1V_NS4_18smem_ptr_flag_bitsILi16EEENSK_INS5_IJSR_SF_EEENS5_IJSF_SB_EEEEEEEvS25_EENS_8epilogue10collective6detail29Sm90TmaWarpSpecializedAdapterINS2E_15DefaultEpilogueIfNS5_IJSB_llEEES2I_NS2D_6thread17LinearCombinationIfLi1EffLNS2J_9ScaleType4KindE0ELNS_15FloatRoundStyleE2EfEENS1_15EpilogueDefaultEEEEEvvEEEEvNT_6ParamsE,"aw",@nobits
	.sectionflags	@""
	.align	16
	.zero		1024


//--------------------- .nv.shared.reserved.0     --------------------------
	.section	.nv.shared.reserved.0,"aw",@nobits
	.weak		__nv_reservedSMEM_offset_0_alias
	.size		__nv_reservedSMEM_offset_0_alias, 0, 0
	.other		__nv_reservedSMEM_offset_0_alias,@"STO_CUDA_RESERVED_SHARED STV_DEFAULT"
__nv_reservedSMEM_offset_0_alias:
	.zero		0


//--------------------- .nv.global                --------------------------
	.section	.nv.global,"aw",@nobits
.nv.global:
	.type		_ZN39_INTERNAL_7a0edec1_4_k_cu_256c914f_36354cute1_E,@object
	.size		_ZN39_INTERNAL_7a0edec1_4_k_cu_256c914f_36354cute1_E,(_ZN39_INTERNAL_7a0edec1_4_k_cu_256c914f_36354cuda3std3__45__cpo6cbeginE - _ZN39_INTERNAL_7a0edec1_4_k_cu_256c914f_36354cute1_E)
_ZN39_INTERNAL_7a0edec1_4_k_cu_256c914f_36354cute1_E:
	.zero		1
	.type		_ZN39_INTERNAL_7a0edec1_4_k_cu_256c914f_36354cuda3std3__45__cpo6cbeginE,@object
	.size		_ZN39_INTERNAL_7a0edec1_4_k_cu_256c914f_36354cuda3std3__45__cpo6cbeginE,(_ZN39_INTERNAL_7a0edec1_4_k_cu_256c914f_36354cuda3std3__48in_placeE - _ZN39_INTERNAL_7a0edec1_4_k_cu_256c914f_36354cuda3std3__45__cpo6cbeginE)
_ZN39_INTERNAL_7a0edec1_4_k_cu_256c914f_36354cuda3std3__45__cpo6cbeginE:
	.zero		1
	.type		_ZN39_INTERNAL_7a0edec1_4_k_cu_256c914f_36354cuda3std3__48in_placeE,@object
	.size		_ZN39_INTERNAL_7a0edec1_4_k_cu_256c914f_36354cuda3std3__48in_placeE,(_ZN39_INTERNAL_7a0edec1_4_k_cu_256c914f_36354cuda3std6ranges3__45__cpo9iter_moveE - _ZN39_INTERNAL_7a0edec1_4_k_cu_256c914f_36354cuda3std3__48in_placeE)
_ZN39_INTERNAL_7a0edec1_4_k_cu_256c914f_36354cuda3std3__48in_placeE:
	.zero		1
	.type		_ZN39_INTERNAL_7a0edec1_4_k_cu_256c914f_36354cuda3std6ranges3__45__cpo9iter_moveE,@object
	.size		_ZN39_INTERNAL_7a0edec1_4_k_cu_256c914f_36354cuda3std6ranges3__45__cpo9iter_moveE,(_ZN39_INTERNAL_7a0edec1_4_k_cu_256c914f_36354cuda3std3__45__cpo5beginE - _ZN39_INTERNAL_7a0edec1_4_k_cu_256c914f_36354cuda3std6ranges3__45__cpo9iter_moveE)
_ZN39_INTERNAL_7a0edec1_4_k_cu_256c914f_36354cuda3std6ranges3__45__cpo9iter_moveE:
	.zero		1
	.type		_ZN39_INTERNAL_7a0edec1_4_k_cu_256c914f_36354cuda3std3__45__cpo5beginE,@object
	.size		_ZN39_INTERNAL_7a0edec1_4_k_cu_256c914f_36354cuda3std3__45__cpo5beginE,(_ZN39_INTERNAL_7a0edec1_4_k_cu_256c914f_36354cuda3std3__441_GLOBAL__N__7a0edec1_4_k_cu_256c914f_36356ignoreE - _ZN39_INTERNAL_7a0edec1_4_k_cu_256c914f_36354cuda3std3__45__cpo5beginE)
_ZN39_INTERNAL_7a0edec1_4_k_cu_256c914f_36354cuda3std3__45__cpo5beginE:
	.zero		1
	.type		_ZN39_INTERNAL_7a0edec1_4_k_cu_256c914f_36354cuda3std3__441_GLOBAL__N__7a0edec1_4_k_cu_256c914f_36356ignoreE,@object
	.size		_ZN39_INTERNAL_7a0edec1_4_k_cu_256c914f_36354cuda3std3__441_GLOBAL__N__7a0edec1_4_k_cu_256c914f_36356ignoreE,(_ZN39_INTERNAL_7a0edec1_4_k_cu_256c914f_36354cute7productE - _ZN39_INTERNAL_7a0edec1_4_k_cu_256c914f_36354cuda3std3__441_GLOBAL__N__7a0edec1_4_k_cu_256c914f_36356ignoreE)
_ZN39_INTERNAL_7a0edec1_4_k_cu_256c914f_36354cuda3std3__441_GLOBAL__N__7a0edec1_4_k_cu_256c914f_36356ignoreE:
	.zero		1
	.type		_ZN39_INTERNAL_7a0edec1_4_k_cu_256c914f_36354cute7productE,@object
	.size		_ZN39_INTERNAL_7a0edec1_4_k_cu_256c914f_36354cute7productE,(_ZN39_INTERNAL_7a0edec1_4_k_cu_256c914f_36354cuda3std3__45__cpo3endE - _ZN39_INTERNAL_7a0edec1_4_k_cu_256c914f_36354cute7productE)
_ZN39_INTERNAL_7a0edec1_4_k_cu_256c914f_36354cute7productE:
	.zero		1
	.type		_ZN39_INTERNAL_7a0edec1_4_k_cu_256c914f_36354cuda3std3__45__cpo3endE,@object
	.size		_ZN39_INTERNAL_7a0edec1_4_k_cu_256c914f_36354cuda3std3__45__cpo3endE,(_ZN39_INTERNAL_7a0edec1_4_k_cu_256c914f_36354cuda3std3__419piecewise_constructE - _ZN39_INTERNAL_7a0edec1_4_k_cu_256c914f_36354cuda3std3__45__cpo3endE)
_ZN39_INTERNAL_7a0edec1_4_k_cu_256c914f_36354cuda3std3__45__cpo3endE:
	.zero		1
	.type		_ZN39_INTERNAL_7a0edec1_4_k_cu_256c914f_36354cuda3std3__419piecewise_constructE,@object
	.size		_ZN39_INTERNAL_7a0edec1_4_k_cu_256c914f_36354cuda3std3__419piecewise_constructE,(_ZN39_INTERNAL_7a0edec1_4_k_cu_256c914f_36354cuda3std3__45__cpo4cendE - _ZN39_INTERNAL_7a0edec1_4_k_cu_256c914f_36354cuda3std3__419piecewise_constructE)
_ZN39_INTERNAL_7a0edec1_4_k_cu_256c914f_36354cuda3std3__419piecewise_constructE:
	.zero		1
	.type		_ZN39_INTERNAL_7a0edec1_4_k_cu_256c914f_36354cuda3std3__45__cpo4cendE,@object
	.size		_ZN39_INTERNAL_7a0edec1_4_k_cu_256c914f_36354cuda3std3__45__cpo4cendE,(_ZN39_INTERNAL_7a0edec1_4_k_cu_256c914f_36354cuda3std6ranges3__45__cpo4swapE - _ZN39_INTERNAL_7a0edec1_4_k_cu_256c914f_36354cuda3std3__45__cpo4cendE)
_ZN39_INTERNAL_7a0edec1_4_k_cu_256c914f_36354cuda3std3__45__cpo4cendE:
	.zero		1
	.type		_ZN39_INTERNAL_7a0edec1_4_k_cu_256c914f_36354cuda3std6ranges3__45__cpo4swapE,@object
	.size		_ZN39_INTERNAL_7a0edec1_4_k_cu_256c914f_36354cuda3std6ranges3__45__cpo4swapE,(.L_7 - _ZN39_INTERNAL_7a0edec1_4_k_cu_256c914f_36354cuda3std6ranges3__45__cpo4swapE)
_ZN39_INTERNAL_7a0edec1_4_k_cu_256c914f_36354cuda3std6ranges3__45__cpo4swapE:
	.zero		1
.L_7:


//--------------------- .nv.constant0._ZN7cutlass13device_kernelINS_4gemm6kernel13GemmUniversalIN4cute5tupleIJiiiiEEENS1_10collective13CollectiveMmaINS1_40MainloopSm90TmaGmmaWarpSpecializedSparseILi3ENS5_IJNS4_1CILi1EEESB_SB_EEENS1_32KernelTmaWarpSpecializedPingpongEEENS5_IJNSA_ILi64EEENSA_ILi256EEENSA_ILi128EEEEEENS_10bfloat16_tENS5_IJNS4_6LayoutINS5_IJiNS5_IJNSA_ILi2EEEiEEEiEEENS5_IJlNS5_IJSB_SL_EEElEEEEENSK_INS5_IJNS5_IJNS5_IJNSA_ILi8EEESL_NSA_ILi4EEEEEEiEEENS5_IJNS5_IJNSA_ILi16EEESL_SS_EEEiEEEiEEENS5_IJNS5_IJNS5_IJSH_SV_NSA_ILi2048EEEEEENSA_ILi8192EEEEEENS5_IJNS5_IJSB_NSA_ILi1024EEENSA_ILi32EEEEEElEEElEEEEEEEESJ_NS5_IJlSB_lEEENS4_8TiledMMAINS4_8MMA_AtomIJNS4_4SM904GMMA6SPARSE29GMMA_64x256x32_F32BF16BF16_SSILNS1E_5MajorE0ELS1H_0ELNS1E_7ScaleInE1ELS1I_1ELNS1E_9SparseSelE0EEEEEENSK_ISC_NS5_IJNSA_ILi0EEES1M_S1M_EEEEENS5_IJNS4_10UnderscoreES1P_S1P_EEEEENS4_13SM90_TMA_LOADENS4_14ComposedLayoutINS4_7SwizzleILi3ELi4ELi3EEENS4_25smem_sparse_ptr_flag_bitsILi2ELi16EEENSK_INS5_IJNS5_IJSB_SR_EEENS5_IJSL_SF_EEEEEENS5_IJNS5_IJS1M_SH_EEESO_EEEEEEEvNS4_8identityES1S_NS1T_IS1V_NS4_18smem_ptr_flag_bitsILi16EEENSK_INS5_IJSR_SF_EEENS5_IJSF_SB_EEEEEEEvS25_EENS_8epilogue10collective6detail29Sm90TmaWarpSpecializedAdapterINS2E_15DefaultEpilogueIfNS5_IJSB_llEEES2I_NS2D_6thread17LinearCombinationIfLi1EffLNS2J_9ScaleType4KindE0ELNS_15FloatRoundStyleE2EfEENS1_15EpilogueDefaultEEEEEvvEEEEvNT_6ParamsE --------------------------
	.section	.nv.constant0._ZN7cutlass13device_kernelINS_4gemm6kernel13GemmUniversalIN4cute5tupleIJiiiiEEENS1_10collective13CollectiveMmaINS1_40MainloopSm90TmaGmmaWarpSpecializedSparseILi3ENS5_IJNS4_1CILi1EEESB_SB_EEENS1_32KernelTmaWarpSpecializedPingpongEEENS5_IJNSA_ILi64EEENSA_ILi256EEENSA_ILi128EEEEEENS_10bfloat16_tENS5_IJNS4_6LayoutINS5_IJiNS5_IJNSA_ILi2EEEiEEEiEEENS5_IJlNS5_IJSB_SL_EEElEEEEENSK_INS5_IJNS5_IJNS5_IJNSA_ILi8EEESL_NSA_ILi4EEEEEEiEEENS5_IJNS5_IJNSA_ILi16EEESL_SS_EEEiEEEiEEENS5_IJNS5_IJNS5_IJSH_SV_NSA_ILi2048EEEEEENSA_ILi8192EEEEEENS5_IJNS5_IJSB_NSA_ILi1024EEENSA_ILi32EEEEEElEEElEEEEEEEESJ_NS5_IJlSB_lEEENS4_8TiledMMAINS4_8MMA_AtomIJNS4_4SM904GMMA6SPARSE29GMMA_64x256x32_F32BF16BF16_SSILNS1E_5MajorE0ELS1H_0ELNS1E_7ScaleInE1ELS1I_1ELNS1E_9SparseSelE0EEEEEENSK_ISC_NS5_IJNSA_ILi0EEES1M_S1M_EEEEENS5_IJNS4_10UnderscoreES1P_S1P_EEEEENS4_13SM90_TMA_LOADENS4_14ComposedLayoutINS4_7SwizzleILi3ELi4ELi3EEENS4_25smem_sparse_ptr_flag_bitsILi2ELi16EEENSK_INS5_IJNS5_IJSB_SR_EEENS5_IJSL_SF_EEEEEENS5_IJNS5_IJS1M_SH_EEESO_EEEEEEEvNS4_8identityES1S_NS1T_IS1V_NS4_18smem_ptr_flag_bitsILi16EEENSK_INS5_IJSR_SF_EEENS5_IJSF_SB_EEEEEEEvS25_EENS_8epilogue10collective6detail29Sm90TmaWarpSpecializedAdapterINS2E_15DefaultEpilogueIfNS5_IJSB_llEEES2I_NS2D_6thread17LinearCombinationIfLi1EffLNS2J_9ScaleType4KindE0ELNS_15FloatRoundStyleE2EfEENS1_15EpilogueDefaultEEEEEvvEEEEvNT_6ParamsE,"a",@progbits
	.sectionflags	@""
	.align	4
.nv.constant0._ZN7cutlass13device_kernelINS_4gemm6kernel13GemmUniversalIN4cute5tupleIJiiiiEEENS1_10collective13CollectiveMmaINS1_40MainloopSm90TmaGmmaWarpSpecializedSparseILi3ENS5_IJNS4_1CILi1EEESB_SB_EEENS1_32KernelTmaWarpSpecializedPingpongEEENS5_IJNSA_ILi64EEENSA_ILi256EEENSA_ILi128EEEEEENS_10bfloat16_tENS5_IJNS4_6LayoutINS5_IJiNS5_IJNSA_ILi2EEEiEEEiEEENS5_IJlNS5_IJSB_SL_EEElEEEEENSK_INS5_IJNS5_IJNS5_IJNSA_ILi8EEESL_NSA_ILi4EEEEEEiEEENS5_IJNS5_IJNSA_ILi16EEESL_SS_EEEiEEEiEEENS5_IJNS5_IJNS5_IJSH_SV_NSA_ILi2048EEEEEENSA_ILi8192EEEEEENS5_IJNS5_IJSB_NSA_ILi1024EEENSA_ILi32EEEEEElEEElEEEEEEEESJ_NS5_IJlSB_lEEENS4_8TiledMMAINS4_8MMA_AtomIJNS4_4SM904GMMA6SPARSE29GMMA_64x256x32_F32BF16BF16_SSILNS1E_5MajorE0ELS1H_0ELNS1E_7ScaleInE1ELS1I_1ELNS1E_9SparseSelE0EEEEEENSK_ISC_NS5_IJNSA_ILi0EEES1M_S1M_EEEEENS5_IJNS4_10UnderscoreES1P_S1P_EEEEENS4_13SM90_TMA_LOADENS4_14ComposedLayoutINS4_7SwizzleILi3ELi4ELi3EEENS4_25smem_sparse_ptr_flag_bitsILi2ELi16EEENSK_INS5_IJNS5_IJSB_SR_EEENS5_IJSL_SF_EEEEEENS5_IJNS5_IJS1M_SH_EEESO_EEEEEEEvNS4_8identityES1S_NS1T_IS1V_NS4_18smem_ptr_flag_bitsILi16EEENSK_INS5_IJSR_SF_EEENS5_IJSF_SB_EEEEEEEvS25_EENS_8epilogue10collective6detail29Sm90TmaWarpSpecializedAdapterINS2E_15DefaultEpilogueIfNS5_IJSB_llEEES2I_NS2D_6thread17LinearCombinationIfLi1EffLNS2J_9ScaleType4KindE0ELNS_15FloatRoundStyleE2EfEENS1_15EpilogueDefaultEEEEEvvEEEEvNT_6ParamsE:
	.zero		1920


//--------------------- SYMBOLS --------------------------

	.type		.nv.reservedSmem.offset0,@object
	.size		.nv.reservedSmem.offset0,0x4
